// auto-generated by cutlass_sweep.gemm — config: {"arch": "sm_100", "cluster_m": 2, "cluster_n": 1, "dtype": "tf32", "stages": 0, "tile_k": 32, "tile_m": 256, "tile_n": 64}
#include "cutlass/cutlass.h"
#include "cutlass/gemm/collective/collective_builder.hpp"
#include "cutlass/gemm/device/gemm_universal_adapter.h"
#include "cutlass/gemm/kernel/gemm_universal.hpp"
#include "cutlass/epilogue/collective/collective_builder.hpp"

using ElemA = cutlass::tfloat32_t;
using ElemB = cutlass::tfloat32_t;
using ElemCD = cutlass::tfloat32_t;
using Acc  = float;
using TileShape    = cute::Shape<cute::_256, cute::_64, cute::_32>;
using ClusterShape = cute::Shape<cute::_2, cute::_1, cute::_1>;

using CollectiveEpilogue = typename cutlass::epilogue::collective::CollectiveBuilder<
    cutlass::arch::Sm100, cutlass::arch::OpClassTensorOp,
    TileShape, ClusterShape,
    cutlass::epilogue::collective::EpilogueTileAuto,
    Acc, Acc,
    ElemCD, cutlass::layout::RowMajor, 128 / cutlass::sizeof_bits<ElemCD>::value,
    ElemCD, cutlass::layout::RowMajor, 128 / cutlass::sizeof_bits<ElemCD>::value,
    cutlass::epilogue::collective::EpilogueScheduleAuto
  >::CollectiveOp;

using CollectiveMainloop = typename cutlass::gemm::collective::CollectiveBuilder<
    cutlass::arch::Sm100, cutlass::arch::OpClassTensorOp,
    ElemA, cutlass::layout::RowMajor, 128 / cutlass::sizeof_bits<ElemA>::value,
    ElemB, cutlass::layout::ColumnMajor, 128 / cutlass::sizeof_bits<ElemB>::value,
    Acc,
    TileShape, ClusterShape,
    cutlass::gemm::collective::StageCountAutoCarveout<static_cast<int>(sizeof(typename CollectiveEpilogue::SharedStorage))>,
    cutlass::gemm::collective::KernelScheduleAuto
  >::CollectiveOp;

using GemmKernel = cutlass::gemm::kernel::GemmUniversal<
    cute::Shape<int,int,int,int>,
    CollectiveMainloop,
    CollectiveEpilogue
>;
using Gemm = cutlass::gemm::device::GemmUniversalAdapter<GemmKernel>;

// Force the device kernel symbol into the cubin without needing a host main.
auto* _anchor = &cutlass::device_kernel<GemmKernel>;


// ===== COMPILED SASS (sm_100a) =====

	.target	sm_100a

	.elftype	@"ET_EXEC"


//--------------------- .note.nv.tkinfo           --------------------------
	.section	.note.nv.tkinfo,"",@"SHT_NOTE"
	.sectionflags	@"SHF_NOTE_NV_TKINFO"
	.tkinfo
        /*0018*/ 	.word	0x00000002
        /*0030*/ 	.string	""
        /*0030*/ 	.string	"ptxas"
        /*0030*/ 	.string	"Cuda compilation tools, release 13.0, V13.0.88"
        /*0030*/ 	.string	"Build cuda_13.0.r13.0/compiler.36424714_0"
        /*0030*/ 	.string	"-arch sm_100a -m 64 "



//--------------------- .note.nv.cuinfo           --------------------------
	.section	.note.nv.cuinfo,"",@"SHT_NOTE"
	.sectionflags	@"SHF_NOTE_NV_CUINFO"
        /*0018*/ 	.short	0x0002
        /*001a*/ 	.short	0x0064
        /*001c*/ 	.short	0x0082
	.zero		2


//--------------------- .nv.info                  --------------------------
	.section	.nv.info,"",@"SHT_CUDA_INFO"
	.align	4


	//----- nvinfo : EIATTR_REGCOUNT
	.align		4
        /*0000*/ 	.byte	0x04, 0x2f
        /*0002*/ 	.short	(.L_19 - .L_18)
	.align		4
.L_18:
        /*0004*/ 	.word	index@(_ZN7cutlass13device_kernelINS_4gemm6kernel13GemmUniversalIN4cute5tupleIJiiiiEEENS1_10collective13CollectiveMmaINS1_35MainloopSm100TmaUmmaWarpSpecializedILi9ELi2ELi4ENS5_IJNS4_1CILi2EEENSA_ILi1EEESC_EEEEENS5_IJNSA_ILi256EEENSA_ILi64EEENSA_ILi32EEEEEENS_10tfloat32_tENS5_IJlSC_lEEESJ_SK_NS4_8TiledMMAINS4_8MMA_AtomIJNS4_23SM100_MMA_TF32_2x1SM_SSISJ_SJ_fLi256ELi64ELNS4_4UMMA5MajorE0ELSP_0ELNSO_7ScaleInE0ELSQ_0EEEEEENS4_6LayoutINS5_IJSC_SC_SC_EEENS5_IJNSA_ILi0EEESV_SV_EEEEENS5_IJNS4_10UnderscoreESY_SY_EEEEENS4_18SM100_TMA_2SM_LOADENS4_14ComposedLayoutINS4_7SwizzleILi3ELi4ELi3EEENS4_18smem_ptr_flag_bitsILi32EEENST_INS5_IJNSA_ILi8EEESH_EEENS5_IJSH_SC_EEEEEEEvNS4_8identityES11_S1B_vS1C_EENS_8epilogue10collective18CollectiveEpilogueINS1E_23Sm100TmaWarpSpecializedILi4ELi2ELi16ELb1ELb0EEEJNS5_IJNSA_ILi128EEESG_SH_EEENS5_IJNST_IS1J_SC_EENST_INSA_ILi16EEESC_EEEEESJ_SK_SJ_SK_NS1E_6fusion15FusionCallbacksIS1I_NS1P_17LinearCombinationISJ_fSJ_fLNS_15FloatRoundStyleE2EEES1K_S1O_JEEENS4_5SM1004TMEM4LOAD26SM100_TMEM_LOAD_32dp32b16xENS4_13SM90_TMA_LOADENS12_INS13_ILi2ELi4ELi3EEES16_NST_INS5_IJS17_S1M_EEENS5_IJS1M_SC_EEEEEEENS4_39AutoVectorizingCopyWithAssumedAlignmentILi128EEENS4_14SM90_TMA_STOREES24_S26_S26_EEEvvEEEEvNT_6ParamsE)
        /*0008*/ 	.word	0x00000060


	//----- nvinfo : EIATTR_FRAME_SIZE
	.align		4
.L_19:
        /*000c*/ 	.byte	0x04, 0x11
        /*000e*/ 	.short	(.L_21 - .L_20)
	.align		4
.L_20:
        /*0010*/ 	.word	index@($__internal_2_$__cuda_sm10x_tcgen05_guardrail_trap_unallocated_columns_being_dealloced)
        /*0014*/ 	.word	0x00000000


	//----- nvinfo : EIATTR_FRAME_SIZE
	.align		4
.L_21:
        /*0018*/ 	.byte	0x04, 0x11
        /*001a*/ 	.short	(.L_23 - .L_22)
	.align		4
.L_22:
        /*001c*/ 	.word	index@($__internal_1_$__cuda_sm10x_tcgen05_guardrail_trap_phase_invalid_during_alloc)
        /*0020*/ 	.word	0x00000000


	//----- nvinfo : EIATTR_FRAME_SIZE
	.align		4
.L_23:
        /*0024*/ 	.byte	0x04, 0x11
        /*0026*/ 	.short	(.L_25 - .L_24)
	.align		4
.L_24:
        /*0028*/ 	.word	index@($__internal_0_$__cuda_sm10x_tcgen05_guardrail_trap_col_being_dealloced_not_returned_by_alloc)
        /*002c*/ 	.word	0x00000000


	//----- nvinfo : EIATTR_FRAME_SIZE
	.align		4
.L_25:
        /*0030*/ 	.byte	0x04, 0x11
        /*0032*/ 	.short	(.L_27 - .L_26)
	.align		4
.L_26:
        /*0034*/ 	.word	index@(_ZN7cutlass13device_kernelINS_4gemm6kernel13GemmUniversalIN4cute5tupleIJiiiiEEENS1_10collective13CollectiveMmaINS1_35MainloopSm100TmaUmmaWarpSpecializedILi9ELi2ELi4ENS5_IJNS4_1CILi2EEENSA_ILi1EEESC_EEEEENS5_IJNSA_ILi256EEENSA_ILi64EEENSA_ILi32EEEEEENS_10tfloat32_tENS5_IJlSC_lEEESJ_SK_NS4_8TiledMMAINS4_8MMA_AtomIJNS4_23SM100_MMA_TF32_2x1SM_SSISJ_SJ_fLi256ELi64ELNS4_4UMMA5MajorE0ELSP_0ELNSO_7ScaleInE0ELSQ_0EEEEEENS4_6LayoutINS5_IJSC_SC_SC_EEENS5_IJNSA_ILi0EEESV_SV_EEEEENS5_IJNS4_10UnderscoreESY_SY_EEEEENS4_18SM100_TMA_2SM_LOADENS4_14ComposedLayoutINS4_7SwizzleILi3ELi4ELi3EEENS4_18smem_ptr_flag_bitsILi32EEENST_INS5_IJNSA_ILi8EEESH_EEENS5_IJSH_SC_EEEEEEEvNS4_8identityES11_S1B_vS1C_EENS_8epilogue10collective18CollectiveEpilogueINS1E_23Sm100TmaWarpSpecializedILi4ELi2ELi16ELb1ELb0EEEJNS5_IJNSA_ILi128EEESG_SH_EEENS5_IJNST_IS1J_SC_EENST_INSA_ILi16EEESC_EEEEESJ_SK_SJ_SK_NS1E_6fusion15FusionCallbacksIS1I_NS1P_17LinearCombinationISJ_fSJ_fLNS_15FloatRoundStyleE2EEES1K_S1O_JEEENS4_5SM1004TMEM4LOAD26SM100_TMEM_LOAD_32dp32b16xENS4_13SM90_TMA_LOADENS12_INS13_ILi2ELi4ELi3EEES16_NST_INS5_IJS17_S1M_EEENS5_IJS1M_SC_EEEEEEENS4_39AutoVectorizingCopyWithAssumedAlignmentILi128EEENS4_14SM90_TMA_STOREES24_S26_S26_EEEvvEEEEvNT_6ParamsE)
        /*0038*/ 	.word	0x00000000


	//----- nvinfo : EIATTR_MIN_STACK_SIZE
	.align		4
.L_27:
        /*003c*/ 	.byte	0x04, 0x12
        /*003e*/ 	.short	(.L_29 - .L_28)
	.align		4
.L_28:
        /*0040*/ 	.word	index@(_ZN7cutlass13device_kernelINS_4gemm6kernel13GemmUniversalIN4cute5tupleIJiiiiEEENS1_10collective13CollectiveMmaINS1_35MainloopSm100TmaUmmaWarpSpecializedILi9ELi2ELi4ENS5_IJNS4_1CILi2EEENSA_ILi1EEESC_EEEEENS5_IJNSA_ILi256EEENSA_ILi64EEENSA_ILi32EEEEEENS_10tfloat32_tENS5_IJlSC_lEEESJ_SK_NS4_8TiledMMAINS4_8MMA_AtomIJNS4_23SM100_MMA_TF32_2x1SM_SSISJ_SJ_fLi256ELi64ELNS4_4UMMA5MajorE0ELSP_0ELNSO_7ScaleInE0ELSQ_0EEEEEENS4_6LayoutINS5_IJSC_SC_SC_EEENS5_IJNSA_ILi0EEESV_SV_EEEEENS5_IJNS4_10UnderscoreESY_SY_EEEEENS4_18SM100_TMA_2SM_LOADENS4_14ComposedLayoutINS4_7SwizzleILi3ELi4ELi3EEENS4_18smem_ptr_flag_bitsILi32EEENST_INS5_IJNSA_ILi8EEESH_EEENS5_IJSH_SC_EEEEEEEvNS4_8identityES11_S1B_vS1C_EENS_8epilogue10collective18CollectiveEpilogueINS1E_23Sm100TmaWarpSpecializedILi4ELi2ELi16ELb1ELb0EEEJNS5_IJNSA_ILi128EEESG_SH_EEENS5_IJNST_IS1J_SC_EENST_INSA_ILi16EEESC_EEEEESJ_SK_SJ_SK_NS1E_6fusion15FusionCallbacksIS1I_NS1P_17LinearCombinationISJ_fSJ_fLNS_15FloatRoundStyleE2EEES1K_S1O_JEEENS4_5SM1004TMEM4LOAD26SM100_TMEM_LOAD_32dp32b16xENS4_13SM90_TMA_LOADENS12_INS13_ILi2ELi4ELi3EEES16_NST_INS5_IJS17_S1M_EEENS5_IJS1M_SC_EEEEEEENS4_39AutoVectorizingCopyWithAssumedAlignmentILi128EEENS4_14SM90_TMA_STOREES24_S26_S26_EEEvvEEEEvNT_6ParamsE)
        /*0044*/ 	.word	0x00000000
.L_29:


//--------------------- .nv.compat                --------------------------
	.section	.nv.compat,"",@"SHT_CUDA_COMPAT_INFO"
	.align	4
        /*0000*/ 	.byte	0x02, 0x09, 0x01, 0x00, 0x02, 0x02, 0x02, 0x00, 0x02, 0x05, 0x05, 0x00, 0x03, 0x07, 0x01, 0x01
        /*0010*/ 	.byte	0x02, 0x03, 0x01, 0x00, 0x02, 0x06, 0x01, 0x00, 0x04, 0x0b, 0x08, 0x00, 0x09, 0x00, 0x00, 0x00
        /*0020*/ 	.byte	0x00, 0x00, 0x00, 0x00


//--------------------- .nv.info._ZN7cutlass13device_kernelINS_4gemm6kernel13GemmUniversalIN4cute5tupleIJiiiiEEENS1_10collective13CollectiveMmaINS1_35MainloopSm100TmaUmmaWarpSpecializedILi9ELi2ELi4ENS5_IJNS4_1CILi2EEENSA_ILi1EEESC_EEEEENS5_IJNSA_ILi256EEENSA_ILi64EEENSA_ILi32EEEEEENS_10tfloat32_tENS5_IJlSC_lEEESJ_SK_NS4_8TiledMMAINS4_8MMA_AtomIJNS4_23SM100_MMA_TF32_2x1SM_SSISJ_SJ_fLi256ELi64ELNS4_4UMMA5MajorE0ELSP_0ELNSO_7ScaleInE0ELSQ_0EEEEEENS4_6LayoutINS5_IJSC_SC_SC_EEENS5_IJNSA_ILi0EEESV_SV_EEEEENS5_IJNS4_10UnderscoreESY_SY_EEEEENS4_18SM100_TMA_2SM_LOADENS4_14ComposedLayoutINS4_7SwizzleILi3ELi4ELi3EEENS4_18smem_ptr_flag_bitsILi32EEENST_INS5_IJNSA_ILi8EEESH_EEENS5_IJSH_SC_EEEEEEEvNS4_8identityES11_S1B_vS1C_EENS_8epilogue10collective18CollectiveEpilogueINS1E_23Sm100TmaWarpSpecializedILi4ELi2ELi16ELb1ELb0EEEJNS5_IJNSA_ILi128EEESG_SH_EEENS5_IJNST_IS1J_SC_EENST_INSA_ILi16EEESC_EEEEESJ_SK_SJ_SK_NS1E_6fusion15FusionCallbacksIS1I_NS1P_17LinearCombinationISJ_fSJ_fLNS_15FloatRoundStyleE2EEES1K_S1O_JEEENS4_5SM1004TMEM4LOAD26SM100_TMEM_LOAD_32dp32b16xENS4_13SM90_TMA_LOADENS12_INS13_ILi2ELi4ELi3EEES16_NST_INS5_IJS17_S1M_EEENS5_IJS1M_SC_EEEEEEENS4_39AutoVectorizingCopyWithAssumedAlignmentILi128EEENS4_14SM90_TMA_STOREES24_S26_S26_EEEvvEEEEvNT_6ParamsE --------------------------
	.section	.nv.info._ZN7cutlass13device_kernelINS_4gemm6kernel13GemmUniversalIN4cute5tupleIJiiiiEEENS1_10collective13CollectiveMmaINS1_35MainloopSm100TmaUmmaWarpSpecializedILi9ELi2ELi4ENS5_IJNS4_1CILi2EEENSA_ILi1EEESC_EEEEENS5_IJNSA_ILi256EEENSA_ILi64EEENSA_ILi32EEEEEENS_10tfloat32_tENS5_IJlSC_lEEESJ_SK_NS4_8TiledMMAINS4_8MMA_AtomIJNS4_23SM100_MMA_TF32_2x1SM_SSISJ_SJ_fLi256ELi64ELNS4_4UMMA5MajorE0ELSP_0ELNSO_7ScaleInE0ELSQ_0EEEEEENS4_6LayoutINS5_IJSC_SC_SC_EEENS5_IJNSA_ILi0EEESV_SV_EEEEENS5_IJNS4_10UnderscoreESY_SY_EEEEENS4_18SM100_TMA_2SM_LOADENS4_14ComposedLayoutINS4_7SwizzleILi3ELi4ELi3EEENS4_18smem_ptr_flag_bitsILi32EEENST_INS5_IJNSA_ILi8EEESH_EEENS5_IJSH_SC_EEEEEEEvNS4_8identityES11_S1B_vS1C_EENS_8epilogue10collective18CollectiveEpilogueINS1E_23Sm100TmaWarpSpecializedILi4ELi2ELi16ELb1ELb0EEEJNS5_IJNSA_ILi128EEESG_SH_EEENS5_IJNST_IS1J_SC_EENST_INSA_ILi16EEESC_EEEEESJ_SK_SJ_SK_NS1E_6fusion15FusionCallbacksIS1I_NS1P_17LinearCombinationISJ_fSJ_fLNS_15FloatRoundStyleE2EEES1K_S1O_JEEENS4_5SM1004TMEM4LOAD26SM100_TMEM_LOAD_32dp32b16xENS4_13SM90_TMA_LOADENS12_INS13_ILi2ELi4ELi3EEES16_NST_INS5_IJS17_S1M_EEENS5_IJS1M_SC_EEEEEEENS4_39AutoVectorizingCopyWithAssumedAlignmentILi128EEENS4_14SM90_TMA_STOREES24_S26_S26_EEEvvEEEEvNT_6ParamsE,"",@"SHT_CUDA_INFO"
	.sectionflags	@""
	.align	4


	//----- nvinfo : EIATTR_CUDA_API_VERSION
	.align		4
        /*0000*/ 	.byte	0x04, 0x37
        /*0002*/ 	.short	(.L_31 - .L_30)
.L_30:
        /*0004*/ 	.word	0x00000082


	//----- nvinfo : EIATTR_KPARAM_INFO
	.align		4
.L_31:
        /*0008*/ 	.byte	0x04, 0x17
        /*000a*/ 	.short	(.L_33 - .L_32)
.L_32:
        /*000c*/ 	.word	0x00000000
        /*0010*/ 	.short	0x0000
        /*0012*/ 	.short	0x0000
        /*0014*/ 	.byte	0x00, 0xf0, 0x01, 0x20


	//----- nvinfo : EIATTR_AT_ENTRY_FRAGMENTS
	.align		4
.L_33:
        /*0018*/ 	.byte	0x04, 0x4f
        /*001a*/ 	.short	(.L_35 - .L_34)


	//   ....[0]....
.L_34:
        /*001c*/ 	.word	0x00000007


	//----- nvinfo : EIATTR_RESERVED_SMEM_USED
	.align		4
.L_35:
        /*0020*/ 	.byte	0x01, 0x41
	.zero		2


	//----- nvinfo : EIATTR_SPARSE_MMA_MASK
	.align		4
        /*0024*/ 	.byte	0x03, 0x50
        /*0026*/ 	.short	0x0000


	//----- nvinfo : EIATTR_TCGEN05_2CTA_USED
	.align		4
        /*0028*/ 	.byte	0x01, 0x52
	.zero		2


	//----- nvinfo : EIATTR_MAXREG_COUNT
	.align		4
        /*002c*/ 	.byte	0x03, 0x1b
        /*002e*/ 	.short	0x00ff


	//----- nvinfo : EIATTR_NUM_BARRIERS
	.align		4
        /*0030*/ 	.byte	0x02, 0x4c
        /*0032*/ 	.byte	0x07
	.zero		1


	//----- nvinfo : EIATTR_EXTERNS
	.align		4
        /*0034*/ 	.byte	0x04, 0x0f
        /*0036*/ 	.short	(.L_37 - .L_36)


	//   ....[0]....
	.align		4
.L_36:
        /*0038*/ 	.word	index@(__assertfail)


	//----- nvinfo : EIATTR_MERCURY_ISA_VERSION
	.align		4
.L_37:
        /*003c*/ 	.byte	0x03, 0x5f
        /*003e*/ 	.short	0x0101


	//----- nvinfo : EIATTR_INT_WARP_WIDE_INSTR_OFFSETS
	.align		4
        /*0040*/ 	.byte	0x04, 0x31
        /*0042*/ 	.short	(.L_39 - .L_38)


	//   ....[0]....
.L_38:
        /*0044*/ 	.word	0x00000de0


	//   ....[1]....
        /*0048*/ 	.word	0x00000e80


	//   ....[2]....
        /*004c*/ 	.word	0x000021f0


	//   ....[3]....
        /*0050*/ 	.word	0x000043a0


	//   ....[4]....
        /*0054*/ 	.word	0x000043c0


	//   ....[5]....
        /*0058*/ 	.word	0x000043f0


	//   ....[6]....
        /*005c*/ 	.word	0x00004d30


	//   ....[7]....
        /*0060*/ 	.word	0x00004da0


	//   ....[8]....
        /*0064*/ 	.word	0x00004e80


	//   ....[9]....
        /*0068*/ 	.word	0x00004f00


	//   ....[10]....
        /*006c*/ 	.word	0x00005010


	//   ....[11]....
        /*0070*/ 	.word	0x000050a0


	//   ....[12]....
        /*0074*/ 	.word	0x00005280


	//   ....[13]....
        /*0078*/ 	.word	0x000053e0


	//----- nvinfo : EIATTR_COOP_GROUP_MASK_REGIDS
	.align		4
.L_39:
        /*007c*/ 	.byte	0x04, 0x29
        /*007e*/ 	.short	(.L_41 - .L_40)


	//   ....[0]....
.L_40:
        /*0080*/ 	.word	0xffffffff


	//   ....[1]....
        /*0084*/ 	.word	0xffffffff


	//   ....[2]....
        /*0088*/ 	.word	0xffffffff


	//   ....[3]....
        /*008c*/ 	.word	0xffffffff


	//   ....[4]....
        /*0090*/ 	.word	0xffffffff


	//   ....[5]....
        /*0094*/ 	.word	0xffffffff


	//   ....[6]....
        /*0098*/ 	.word	0xffffffff


	//   ....[7]....
        /*009c*/ 	.word	0xffffffff


	//   ....[8]....
        /*00a0*/ 	.word	0xffffffff


	//   ....[9]....
        /*00a4*/ 	.word	0xffffffff


	//   ....[10]....
        /*00a8*/ 	.word	0xffffffff


	//   ....[11]....
        /*00ac*/ 	.word	0xffffffff


	//   ....[12]....
        /*00b0*/ 	.word	0xffffffff


	//   ....[13]....
        /*00b4*/ 	.word	0xffffffff


	//----- nvinfo : EIATTR_COOP_GROUP_INSTR_OFFSETS
	.align		4
.L_41:
        /*00b8*/ 	.byte	0x04, 0x28
        /*00ba*/ 	.short	(.L_43 - .L_42)


	//   ....[0]....
.L_42:
        /*00bc*/ 	.word	0x000000c0


	//   ....[1]....
        /*00c0*/ 	.word	0x00000500


	//   ....[2]....
        /*00c4*/ 	.word	0x00000750


	//   ....[3]....
        /*00c8*/ 	.word	0x000008e0


	//   ....[4]....
        /*00cc*/ 	.word	0x000009d0


	//   ....[5]....
        /*00d0*/ 	.word	0x00000b30


	//   ....[6]....
        /*00d4*/ 	.word	0x00000cc0


	//   ....[7]....
        /*00d8*/ 	.word	0x00000f00


	//   ....[8]....
        /*00dc*/ 	.word	0x000020d0


	//   ....[9]....
        /*00e0*/ 	.word	0x00003180


	//   ....[10]....
        /*00e4*/ 	.word	0x00003650


	//   ....[11]....
        /*00e8*/ 	.word	0x00003680


	//   ....[12]....
        /*00ec*/ 	.word	0x000042a0


	//   ....[13]....
        /*00f0*/ 	.word	0x000044b0


	//----- nvinfo : EIATTR_VRC_CTA_INIT_COUNT
	.align		4
.L_43:
        /*00f4*/ 	.byte	0x02, 0x4a
        /*00f6*/ 	.byte	0x80
	.zero		1


	//----- nvinfo : EIATTR_SYSCALL_OFFSETS
	.align		4
        /*00f8*/ 	.byte	0x04, 0x46
        /*00fa*/ 	.short	(.L_45 - .L_44)


	//   ....[0]....
.L_44:
        /*00fc*/ 	.word	0x00005e60


	//   ....[1]....
        /*0100*/ 	.word	0x00005f50


	//   ....[2]....
        /*0104*/ 	.word	0x000066c0


	//   ....[3]....
        /*0108*/ 	.word	0x00007040


	//   ....[4]....
        /*010c*/ 	.word	0x00007990


	//   ....[5]....
        /*0110*/ 	.word	0x000082e0


	//----- nvinfo : EIATTR_MBARRIER_INSTR_OFFSETS
	.align		4
.L_45:
        /*0114*/ 	.byte	0x04, 0x39
        /*0116*/ 	.short	(.L_47 - .L_46)


	//   ....[0]....
.L_46:
        /*0118*/ 	.word	0x00000610
        /*011c*/ 	.word	0x000000ff
        /*0120*/ 	.word	0x00000000
        /*0124*/ 	.short	0x0100
        /*0126*/ 	.byte	0x08
	.zero		1


	//   ....[1]....
        /*0128*/ 	.word	0x00000620
        /*012c*/ 	.word	0x000000ff
        /*0130*/ 	.word	0x00000048
        /*0134*/ 	.short	0x0100
        /*0136*/ 	.byte	0x08
	.zero		1


	//   ....[2]....
        /*0138*/ 	.word	0x00000630
        /*013c*/ 	.word	0x000000ff
        /*0140*/ 	.word	0x00000008
        /*0144*/ 	.short	0x0100
        /*0146*/ 	.byte	0x08
	.zero		1


	//   ....[3]....
        /*0148*/ 	.word	0x00000640
        /*014c*/ 	.word	0x000000ff
        /*0150*/ 	.word	0x00000050
        /*0154*/ 	.short	0x0100
        /*0156*/ 	.byte	0x08
	.zero		1


	//   ....[4]....
        /*0158*/ 	.word	0x00000650
        /*015c*/ 	.word	0x000000ff
        /*0160*/ 	.word	0x00000010
        /*0164*/ 	.short	0x0100
        /*0166*/ 	.byte	0x08
	.zero		1


	//   ....[5]....
        /*0168*/ 	.word	0x00000660
        /*016c*/ 	.word	0x000000ff
        /*0170*/ 	.word	0x00000058
        /*0174*/ 	.short	0x0100
        /*0176*/ 	.byte	0x08
	.zero		1


	//   ....[6]....
        /*0178*/ 	.word	0x00000670
        /*017c*/ 	.word	0x000000ff
        /*0180*/ 	.word	0x00000018
        /*0184*/ 	.short	0x0100
        /*0186*/ 	.byte	0x08
	.zero		1


	//   ....[7]....
        /*0188*/ 	.word	0x00000680
        /*018c*/ 	.word	0x000000ff
        /*0190*/ 	.word	0x00000060
        /*0194*/ 	.short	0x0100
        /*0196*/ 	.byte	0x08
	.zero		1


	//   ....[8]....
        /*0198*/ 	.word	0x00000690
        /*019c*/ 	.word	0x000000ff
        /*01a0*/ 	.word	0x00000020
        /*01a4*/ 	.short	0x0100
        /*01a6*/ 	.byte	0x08
	.zero		1


	//   ....[9]....
        /*01a8*/ 	.word	0x000006a0
        /*01ac*/ 	.word	0x000000ff
        /*01b0*/ 	.word	0x00000068
        /*01b4*/ 	.short	0x0100
        /*01b6*/ 	.byte	0x08
	.zero		1


	//   ....[10]....
        /*01b8*/ 	.word	0x000006b0
        /*01bc*/ 	.word	0x000000ff
        /*01c0*/ 	.word	0x00000028
        /*01c4*/ 	.short	0x0100
        /*01c6*/ 	.byte	0x08
	.zero		1


	//   ....[11]....
        /*01c8*/ 	.word	0x000006c0
        /*01cc*/ 	.word	0x000000ff
        /*01d0*/ 	.word	0x00000070
        /*01d4*/ 	.short	0x0100
        /*01d6*/ 	.byte	0x08
	.zero		1


	//   ....[12]....
        /*01d8*/ 	.word	0x000006d0
        /*01dc*/ 	.word	0x000000ff
        /*01e0*/ 	.word	0x00000030
        /*01e4*/ 	.short	0x0100
        /*01e6*/ 	.byte	0x08
	.zero		1


	//   ....[13]....
        /*01e8*/ 	.word	0x000006e0
        /*01ec*/ 	.word	0x000000ff
        /*01f0*/ 	.word	0x00000078
        /*01f4*/ 	.short	0x0100
        /*01f6*/ 	.byte	0x08
	.zero		1


	//   ....[14]....
        /*01f8*/ 	.word	0x000006f0
        /*01fc*/ 	.word	0x000000ff
        /*0200*/ 	.word	0x00000038
        /*0204*/ 	.short	0x0100
        /*0206*/ 	.byte	0x08
	.zero		1


	//   ....[15]....
        /*0208*/ 	.word	0x00000700
        /*020c*/ 	.word	0x000000ff
        /*0210*/ 	.word	0x00000080
        /*0214*/ 	.short	0x0100
        /*0216*/ 	.byte	0x08
	.zero		1


	//   ....[16]....
        /*0218*/ 	.word	0x00000710
        /*021c*/ 	.word	0x000000ff
        /*0220*/ 	.word	0x00000040
        /*0224*/ 	.short	0x0100
        /*0226*/ 	.byte	0x08
	.zero		1


	//   ....[17]....
        /*0228*/ 	.word	0x00000720
        /*022c*/ 	.word	0x000000ff
        /*0230*/ 	.word	0x00000088
        /*0234*/ 	.short	0x0100
        /*0236*/ 	.byte	0x08
	.zero		1


	//   ....[18]....
        /*0238*/ 	.word	0x00000850
        /*023c*/ 	.word	0x000000ff
        /*0240*/ 	.word	0x00000090
        /*0244*/ 	.short	0x0100
        /*0246*/ 	.byte	0x09
	.zero		1


	//   ....[19]....
        /*0248*/ 	.word	0x00000860
        /*024c*/ 	.word	0x000000ff
        /*0250*/ 	.word	0x000000b0
        /*0254*/ 	.short	0x0100
        /*0256*/ 	.byte	0x09
	.zero		1


	//   ....[20]....
        /*0258*/ 	.word	0x00000870
        /*025c*/ 	.word	0x000000ff
        /*0260*/ 	.word	0x00000098
        /*0264*/ 	.short	0x0100
        /*0266*/ 	.byte	0x09
	.zero		1


	//   ....[21]....
        /*0268*/ 	.word	0x00000880
        /*026c*/ 	.word	0x000000ff
        /*0270*/ 	.word	0x000000b8
        /*0274*/ 	.short	0x0100
        /*0276*/ 	.byte	0x09
	.zero		1


	//   ....[22]....
        /*0278*/ 	.word	0x00000890
        /*027c*/ 	.word	0x000000ff
        /*0280*/ 	.word	0x000000a0
        /*0284*/ 	.short	0x0100
        /*0286*/ 	.byte	0x09
	.zero		1


	//   ....[23]....
        /*0288*/ 	.word	0x000008a0
        /*028c*/ 	.word	0x000000ff
        /*0290*/ 	.word	0x000000c0
        /*0294*/ 	.short	0x0100
        /*0296*/ 	.byte	0x09
	.zero		1


	//   ....[24]....
        /*0298*/ 	.word	0x000008b0
        /*029c*/ 	.word	0x000000ff
        /*02a0*/ 	.word	0x000000a8
        /*02a4*/ 	.short	0x0100
        /*02a6*/ 	.byte	0x09
	.zero		1


	//   ....[25]....
        /*02a8*/ 	.word	0x000008c0
        /*02ac*/ 	.word	0x000000ff
        /*02b0*/ 	.word	0x000000c8
        /*02b4*/ 	.short	0x0100
        /*02b6*/ 	.byte	0x09
	.zero		1


	//   ....[26]....
        /*02b8*/ 	.word	0x000009a0
        /*02bc*/ 	.word	0x000000ff
        /*02c0*/ 	.word	0x000000d0
        /*02c4*/ 	.short	0x0100
        /*02c6*/ 	.byte	0x08
	.zero		1


	//   ....[27]....
        /*02c8*/ 	.word	0x000009b0
        /*02cc*/ 	.word	0x000000ff
        /*02d0*/ 	.word	0x000000d8
        /*02d4*/ 	.short	0x0100
        /*02d6*/ 	.byte	0x08
	.zero		1


	//   ....[28]....
        /*02d8*/ 	.word	0x00000ae0
        /*02dc*/ 	.word	0x000000ff
        /*02e0*/ 	.word	0x000000e0
        /*02e4*/ 	.short	0x0100
        /*02e6*/ 	.byte	0x08
	.zero		1


	//   ....[29]....
        /*02e8*/ 	.word	0x00000af0
        /*02ec*/ 	.word	0x000000ff
        /*02f0*/ 	.word	0x000000f0
        /*02f4*/ 	.short	0x0100
        /*02f6*/ 	.byte	0x08
	.zero		1


	//   ....[30]....
        /*02f8*/ 	.word	0x00000b00
        /*02fc*/ 	.word	0x000000ff
        /*0300*/ 	.word	0x000000e8
        /*0304*/ 	.short	0x0100
        /*0306*/ 	.byte	0x08
	.zero		1


	//   ....[31]....
        /*0308*/ 	.word	0x00000b10
        /*030c*/ 	.word	0x000000ff
        /*0310*/ 	.word	0x000000f8
        /*0314*/ 	.short	0x0100
        /*0316*/ 	.byte	0x08
	.zero		1


	//   ....[32]....
        /*0318*/ 	.word	0x00000c30
        /*031c*/ 	.word	0x000000ff
        /*0320*/ 	.word	0x00000100
        /*0324*/ 	.short	0x0100
        /*0326*/ 	.byte	0x09
	.zero		1


	//   ....[33]....
        /*0328*/ 	.word	0x00000c40
        /*032c*/ 	.word	0x000000ff
        /*0330*/ 	.word	0x00000120
        /*0334*/ 	.short	0x0100
        /*0336*/ 	.byte	0x09
	.zero		1


	//   ....[34]....
        /*0338*/ 	.word	0x00000c50
        /*033c*/ 	.word	0x000000ff
        /*0340*/ 	.word	0x00000108
        /*0344*/ 	.short	0x0100
        /*0346*/ 	.byte	0x09
	.zero		1


	//   ....[35]....
        /*0348*/ 	.word	0x00000c60
        /*034c*/ 	.word	0x000000ff
        /*0350*/ 	.word	0x00000128
        /*0354*/ 	.short	0x0100
        /*0356*/ 	.byte	0x09
	.zero		1


	//   ....[36]....
        /*0358*/ 	.word	0x00000c70
        /*035c*/ 	.word	0x000000ff
        /*0360*/ 	.word	0x00000110
        /*0364*/ 	.short	0x0100
        /*0366*/ 	.byte	0x09
	.zero		1


	//   ....[37]....
        /*0368*/ 	.word	0x00000c80
        /*036c*/ 	.word	0x000000ff
        /*0370*/ 	.word	0x00000130
        /*0374*/ 	.short	0x0100
        /*0376*/ 	.byte	0x09
	.zero		1


	//   ....[38]....
        /*0378*/ 	.word	0x00000c90
        /*037c*/ 	.word	0x000000ff
        /*0380*/ 	.word	0x00000118
        /*0384*/ 	.short	0x0100
        /*0386*/ 	.byte	0x09
	.zero		1


	//   ....[39]....
        /*0388*/ 	.word	0x00000ca0
        /*038c*/ 	.word	0x000000ff
        /*0390*/ 	.word	0x00000138
        /*0394*/ 	.short	0x0100
        /*0396*/ 	.byte	0x09
	.zero		1


	//   ....[40]....
        /*0398*/ 	.word	0x00000d90
        /*039c*/ 	.word	0x000000ff
        /*03a0*/ 	.word	0x00000140
        /*03a4*/ 	.short	0x0100
        /*03a6*/ 	.byte	0x08
	.zero		1


	//   ....[41]....
        /*03a8*/ 	.word	0x00000da0
        /*03ac*/ 	.word	0x000000ff
        /*03b0*/ 	.word	0x00000150
        /*03b4*/ 	.short	0x0100
        /*03b6*/ 	.byte	0x08
	.zero		1


	//   ....[42]....
        /*03b8*/ 	.word	0x00000db0
        /*03bc*/ 	.word	0x000000ff
        /*03c0*/ 	.word	0x00000148
        /*03c4*/ 	.short	0x0100
        /*03c6*/ 	.byte	0x08
	.zero		1


	//   ....[43]....
        /*03c8*/ 	.word	0x00000dc0
        /*03cc*/ 	.word	0x000000ff
        /*03d0*/ 	.word	0x00000158
        /*03d4*/ 	.short	0x0100
        /*03d6*/ 	.byte	0x08
	.zero		1


	//   ....[44]....
        /*03d8*/ 	.word	0x00000eb0
        /*03dc*/ 	.word	0x000000ff
        /*03e0*/ 	.word	0x00000160
        /*03e4*/ 	.short	0x0100
        /*03e6*/ 	.byte	0x07
	.zero		1


	//   ....[45]....
        /*03e8*/ 	.word	0x000018d0
        /*03ec*/ 	.word	0x00000003
        /*03f0*/ 	.word	0x00000150
        /*03f4*/ 	.short	0x010a
        /*03f6*/ 	.byte	0xff
	.zero		1


	//   ....[46]....
        /*03f8*/ 	.word	0x00001900
        /*03fc*/ 	.word	0x00000003
        /*0400*/ 	.word	0x00000140
        /*0404*/ 	.short	0x0101
        /*0406*/ 	.byte	0xff
	.zero		1


	//   ....[47]....
        /*0408*/ 	.word	0x00001a00
        /*040c*/ 	.word	0x000000ff
        /*0410*/ 	.word	0x00000048
        /*0414*/ 	.short	0x010a
        /*0416*/ 	.byte	0x08
	.zero		1


	//   ....[48]....
        /*0418*/ 	.word	0x00001ad0
        /*041c*/ 	.word	0x000000ff
        /*0420*/ 	.word	0x00000048
        /*0424*/ 	.short	0x010a
        /*0426*/ 	.byte	0x21
	.zero		1


	//   ....[49]....
        /*0428*/ 	.word	0x00001c80
        /*042c*/ 	.word	0x000000ff
        /*0430*/ 	.word	0x00000048
        /*0434*/ 	.short	0x010a
        /*0436*/ 	.byte	0x08
	.zero		1


	//   ....[50]....
        /*0438*/ 	.word	0x00001d80
        /*043c*/ 	.word	0x000000ff
        /*0440*/ 	.word	0x000000d8
        /*0444*/ 	.short	0x0101
        /*0446*/ 	.byte	0x06
	.zero		1


	//   ....[51]....
        /*0448*/ 	.word	0x00001da0
        /*044c*/ 	.word	0x000000ff
        /*0450*/ 	.word	0x00000048
        /*0454*/ 	.short	0x010a
        /*0456*/ 	.byte	0x08
	.zero		1


	//   ....[52]....
        /*0458*/ 	.word	0x00001e20
        /*045c*/ 	.word	0x000000ff
        /*0460*/ 	.word	0x00000048
        /*0464*/ 	.short	0x010a
        /*0466*/ 	.byte	0x11
	.zero		1


	//   ....[53]....
        /*0468*/ 	.word	0x00001fb0
        /*046c*/ 	.word	0x000000ff
        /*0470*/ 	.word	0x00000048
        /*0474*/ 	.short	0x010a
        /*0476*/ 	.byte	0x08
	.zero		1


	//   ....[54]....
        /*0478*/ 	.word	0x00002100
        /*047c*/ 	.word	0x00000002
        /*0480*/ 	.word	0x000000e0
        /*0484*/ 	.short	0x010a
        /*0486*/ 	.byte	0xff
	.zero		1


	//   ....[55]....
        /*0488*/ 	.word	0x000021c0
        /*048c*/ 	.word	0x00000002
        /*0490*/ 	.word	0x00000000
        /*0494*/ 	.short	0x0101
        /*0496*/ 	.byte	0xff
	.zero		1


	//   ....[56]....
        /*0498*/ 	.word	0x00002720
        /*049c*/ 	.word	0x000000ff
        /*04a0*/ 	.word	0x00000000
        /*04a4*/ 	.short	0x010a
        /*04a6*/ 	.byte	0x04
	.zero		1


	//   ....[57]....
        /*04a8*/ 	.word	0x000027b0
        /*04ac*/ 	.word	0x000000ff
        /*04b0*/ 	.word	0x00000000
        /*04b4*/ 	.short	0x010a
        /*04b6*/ 	.byte	0x04
	.zero		1


	//   ....[58]....
        /*04b8*/ 	.word	0x00002840
        /*04bc*/ 	.word	0x000000ff
        /*04c0*/ 	.word	0x00000000
        /*04c4*/ 	.short	0x010a
        /*04c6*/ 	.byte	0x04
	.zero		1


	//   ....[59]....
        /*04c8*/ 	.word	0x000028d0
        /*04cc*/ 	.word	0x000000ff
        /*04d0*/ 	.word	0x00000000
        /*04d4*/ 	.short	0x010a
        /*04d6*/ 	.byte	0x04
	.zero		1


	//   ....[60]....
        /*04d8*/ 	.word	0x00002960
        /*04dc*/ 	.word	0x000000ff
        /*04e0*/ 	.word	0x00000000
        /*04e4*/ 	.short	0x010a
        /*04e6*/ 	.byte	0x04
	.zero		1


	//   ....[61]....
        /*04e8*/ 	.word	0x000029f0
        /*04ec*/ 	.word	0x000000ff
        /*04f0*/ 	.word	0x00000000
        /*04f4*/ 	.short	0x010a
        /*04f6*/ 	.byte	0x04
	.zero		1


	//   ....[62]....
        /*04f8*/ 	.word	0x00002a80
        /*04fc*/ 	.word	0x000000ff
        /*0500*/ 	.word	0x00000000
        /*0504*/ 	.short	0x010a
        /*0506*/ 	.byte	0x04
	.zero		1


	//   ....[63]....
        /*0508*/ 	.word	0x00002b10
        /*050c*/ 	.word	0x000000ff
        /*0510*/ 	.word	0x00000000
        /*0514*/ 	.short	0x010a
        /*0516*/ 	.byte	0x04
	.zero		1


	//   ....[64]....
        /*0518*/ 	.word	0x00002bb0
        /*051c*/ 	.word	0x00000000
        /*0520*/ 	.word	0x00000000
        /*0524*/ 	.short	0x010a
        /*0526*/ 	.byte	0xff
	.zero		1


	//   ....[65]....
        /*0528*/ 	.word	0x00002ce0
        /*052c*/ 	.word	0x00000000
        /*0530*/ 	.word	0x00000140
        /*0534*/ 	.short	0x010a
        /*0536*/ 	.byte	0xff
	.zero		1


	//   ....[66]....
        /*0538*/ 	.word	0x00002d50
        /*053c*/ 	.word	0x00000004
        /*0540*/ 	.word	0x00000000
        /*0544*/ 	.short	0x0101
        /*0546*/ 	.byte	0xff
	.zero		1


	//   ....[67]....
        /*0548*/ 	.word	0x00002d70
        /*054c*/ 	.word	0x000000ff
        /*0550*/ 	.word	0x000000f0
        /*0554*/ 	.short	0x010a
        /*0556*/ 	.byte	0x05
	.zero		1


	//   ....[68]....
        /*0558*/ 	.word	0x00002e90
        /*055c*/ 	.word	0x00000000
        /*0560*/ 	.word	0x000000e0
        /*0564*/ 	.short	0x010a
        /*0566*/ 	.byte	0xff
	.zero		1


	//   ....[69]....
        /*0568*/ 	.word	0x00002f90
        /*056c*/ 	.word	0x00000000
        /*0570*/ 	.word	0x00000000
        /*0574*/ 	.short	0x0101
        /*0576*/ 	.byte	0xff
	.zero		1


	//   ....[70]....
        /*0578*/ 	.word	0x00003020
        /*057c*/ 	.word	0x000000ff
        /*0580*/ 	.word	0x000000f0
        /*0584*/ 	.short	0x0106
        /*0586*/ 	.byte	0x05
	.zero		1


	//   ....[71]....
        /*0588*/ 	.word	0x00003040
        /*058c*/ 	.word	0x000000ff
        /*0590*/ 	.word	0x000000f0
        /*0594*/ 	.short	0x010a
        /*0596*/ 	.byte	0x05
	.zero		1


	//   ....[72]....
        /*0598*/ 	.word	0x000030d0
        /*059c*/ 	.word	0x000000ff
        /*05a0*/ 	.word	0x000000f0
        /*05a4*/ 	.short	0x0106
        /*05a6*/ 	.byte	0x04
	.zero		1


	//   ....[73]....
        /*05a8*/ 	.word	0x00003110
        /*05ac*/ 	.word	0x00000000
        /*05b0*/ 	.word	0x000000f0
        /*05b4*/ 	.short	0x010a
        /*05b6*/ 	.byte	0xff
	.zero		1


	//   ....[74]....
        /*05b8*/ 	.word	0x00003350
        /*05bc*/ 	.word	0x000000ff
        /*05c0*/ 	.word	0x00000008
        /*05c4*/ 	.short	0x010a
        /*05c6*/ 	.byte	0x06
	.zero		1


	//   ....[75]....
        /*05c8*/ 	.word	0x00003370
        /*05cc*/ 	.word	0x000000ff
        /*05d0*/ 	.word	0x00000008
        /*05d4*/ 	.short	0x010a
        /*05d6*/ 	.byte	0x06
	.zero		1


	//   ....[76]....
        /*05d8*/ 	.word	0x00003500
        /*05dc*/ 	.word	0x000000ff
        /*05e0*/ 	.word	0x00000008
        /*05e4*/ 	.short	0x010a
        /*05e6*/ 	.byte	0x06
	.zero		1


	//   ....[77]....
        /*05e8*/ 	.word	0x00003520
        /*05ec*/ 	.word	0x000000ff
        /*05f0*/ 	.word	0x00000008
        /*05f4*/ 	.short	0x010a
        /*05f6*/ 	.byte	0x06
	.zero		1


	//   ....[78]....
        /*05f8*/ 	.word	0x000035e0
        /*05fc*/ 	.word	0x000000ff
        /*0600*/ 	.word	0x00000000
        /*0604*/ 	.short	0x0101
        /*0606*/ 	.byte	0x07
	.zero		1


	//   ....[79]....
        /*0608*/ 	.word	0x00003920
        /*060c*/ 	.word	0x00000000
        /*0610*/ 	.word	0x000000e0
        /*0614*/ 	.short	0x010a
        /*0616*/ 	.byte	0xff
	.zero		1


	//   ....[80]....
        /*0618*/ 	.word	0x000039e0
        /*061c*/ 	.word	0x00000000
        /*0620*/ 	.word	0x00000000
        /*0624*/ 	.short	0x0101
        /*0626*/ 	.byte	0xff
	.zero		1


	//   ....[81]....
        /*0628*/ 	.word	0x00003aa0
        /*062c*/ 	.word	0x000000ff
        /*0630*/ 	.word	0x00000000
        /*0634*/ 	.short	0x010a
        /*0636*/ 	.byte	0x08
	.zero		1


	//   ....[82]....
        /*0638*/ 	.word	0x00003ab0
        /*063c*/ 	.word	0x000000ff
        /*0640*/ 	.word	0x00000120
        /*0644*/ 	.short	0x010a
        /*0646*/ 	.byte	0x09
	.zero		1


	//   ....[83]....
        /*0648*/ 	.word	0x00003b60
        /*064c*/ 	.word	0x000000ff
        /*0650*/ 	.word	0x00000000
        /*0654*/ 	.short	0x010a
        /*0656*/ 	.byte	0x08
	.zero		1


	//   ....[84]....
        /*0658*/ 	.word	0x00003c90
        /*065c*/ 	.word	0x000000ff
        /*0660*/ 	.word	0x00000000
        /*0664*/ 	.short	0x010a
        /*0666*/ 	.byte	0x1e
	.zero		1


	//   ....[85]....
        /*0668*/ 	.word	0x00003f90
        /*066c*/ 	.word	0x000000ff
        /*0670*/ 	.word	0x00000000
        /*0674*/ 	.short	0x010a
        /*0676*/ 	.byte	0x08
	.zero		1


	//   ....[86]....
        /*0678*/ 	.word	0x00004020
        /*067c*/ 	.word	0x000000ff
        /*0680*/ 	.word	0x00000000
        /*0684*/ 	.short	0x010a
        /*0686*/ 	.byte	0x08
	.zero		1


	//   ....[87]....
        /*0688*/ 	.word	0x000040b0
        /*068c*/ 	.word	0x000000ff
        /*0690*/ 	.word	0x00000000
        /*0694*/ 	.short	0x010a
        /*0696*/ 	.byte	0x08
	.zero		1


	//   ....[88]....
        /*0698*/ 	.word	0x00004150
        /*069c*/ 	.word	0x00000000
        /*06a0*/ 	.word	0x00000000
        /*06a4*/ 	.short	0x010a
        /*06a6*/ 	.byte	0xff
	.zero		1


	//   ....[89]....
        /*06a8*/ 	.word	0x00004190
        /*06ac*/ 	.word	0x00000000
        /*06b0*/ 	.word	0x00000000
        /*06b4*/ 	.short	0x010a
        /*06b6*/ 	.byte	0xff
	.zero		1


	//   ....[90]....
        /*06b8*/ 	.word	0x00004200
        /*06bc*/ 	.word	0x000000ff
        /*06c0*/ 	.word	0x00000000
        /*06c4*/ 	.short	0x0101
        /*06c6*/ 	.byte	0x05
	.zero		1


	//   ....[91]....
        /*06c8*/ 	.word	0x00004240
        /*06cc*/ 	.word	0x000000ff
        /*06d0*/ 	.word	0x00000160
        /*06d4*/ 	.short	0x010a
        /*06d6*/ 	.byte	0x07
	.zero		1


	//   ....[92]....
        /*06d8*/ 	.word	0x00004290
        /*06dc*/ 	.word	0x000000ff
        /*06e0*/ 	.word	0x00000000
        /*06e4*/ 	.short	0x0101
        /*06e6*/ 	.byte	0x05
	.zero		1


	//   ....[93]....
        /*06e8*/ 	.word	0x000046e0
        /*06ec*/ 	.word	0x00000000
        /*06f0*/ 	.word	0x000000e0
        /*06f4*/ 	.short	0x010a
        /*06f6*/ 	.byte	0xff
	.zero		1


	//   ....[94]....
        /*06f8*/ 	.word	0x000047a0
        /*06fc*/ 	.word	0x00000000
        /*0700*/ 	.word	0x00000000
        /*0704*/ 	.short	0x0101
        /*0706*/ 	.byte	0xff
	.zero		1


	//   ....[95]....
        /*0708*/ 	.word	0x00004ac0
        /*070c*/ 	.word	0x000000ff
        /*0710*/ 	.word	0x000000d8
        /*0714*/ 	.short	0x010a
        /*0716*/ 	.byte	0x07
	.zero		1


	//   ....[96]....
        /*0718*/ 	.word	0x00004cb0
        /*071c*/ 	.word	0x000000ff
        /*0720*/ 	.word	0x000000b0
        /*0724*/ 	.short	0x010a
        /*0726*/ 	.byte	0x07
	.zero		1


	//   ....[97]....
        /*0728*/ 	.word	0x00004e20
        /*072c*/ 	.word	0x000000ff
        /*0730*/ 	.word	0x00000090
        /*0734*/ 	.short	0x010b
        /*0736*/ 	.byte	0x07
	.zero		1


	//   ....[98]....
        /*0738*/ 	.word	0x00004e30
        /*073c*/ 	.word	0x000000ff
        /*0740*/ 	.word	0x00000000
        /*0744*/ 	.short	0x0101
        /*0746*/ 	.byte	0x08
	.zero		1


	//   ....[99]....
        /*0748*/ 	.word	0x00004e50
        /*074c*/ 	.word	0x000000ff
        /*0750*/ 	.word	0x000000b8
        /*0754*/ 	.short	0x010a
        /*0756*/ 	.byte	0x07
	.zero		1


	//   ....[100]....
        /*0758*/ 	.word	0x00004fb0
        /*075c*/ 	.word	0x000000ff
        /*0760*/ 	.word	0x00000098
        /*0764*/ 	.short	0x010b
        /*0766*/ 	.byte	0x07
	.zero		1


	//   ....[101]....
        /*0768*/ 	.word	0x00004fc0
        /*076c*/ 	.word	0x000000ff
        /*0770*/ 	.word	0x00000000
        /*0774*/ 	.short	0x0101
        /*0776*/ 	.byte	0x08
	.zero		1


	//   ....[102]....
        /*0778*/ 	.word	0x00004fd0
        /*077c*/ 	.word	0x000000ff
        /*0780*/ 	.word	0x000000c0
        /*0784*/ 	.short	0x010a
        /*0786*/ 	.byte	0x07
	.zero		1


	//   ....[103]....
        /*0788*/ 	.word	0x00005170
        /*078c*/ 	.word	0x000000ff
        /*0790*/ 	.word	0x000000a0
        /*0794*/ 	.short	0x010b
        /*0796*/ 	.byte	0x07
	.zero		1


	//   ....[104]....
        /*0798*/ 	.word	0x000051e0
        /*079c*/ 	.word	0x000000ff
        /*07a0*/ 	.word	0x00000000
        /*07a4*/ 	.short	0x0101
        /*07a6*/ 	.byte	0x08
	.zero		1


	//   ....[105]....
        /*07a8*/ 	.word	0x00005210
        /*07ac*/ 	.word	0x000000ff
        /*07b0*/ 	.word	0x000000c8
        /*07b4*/ 	.short	0x010a
        /*07b6*/ 	.byte	0x07
	.zero		1


	//   ....[106]....
        /*07b8*/ 	.word	0x00005420
        /*07bc*/ 	.word	0x000000ff
        /*07c0*/ 	.word	0x000000a8
        /*07c4*/ 	.short	0x010b
        /*07c6*/ 	.byte	0x07
	.zero		1


	//   ....[107]....
        /*07c8*/ 	.word	0x00005440
        /*07cc*/ 	.word	0x000000ff
        /*07d0*/ 	.word	0x00000000
        /*07d4*/ 	.short	0x0101
        /*07d6*/ 	.byte	0x0d
	.zero		1


	//   ....[108]....
        /*07d8*/ 	.word	0x00005470
        /*07dc*/ 	.word	0x000000ff
        /*07e0*/ 	.word	0x000000b0
        /*07e4*/ 	.short	0x010a
        /*07e6*/ 	.byte	0x07
	.zero		1


	//   ....[109]....
        /*07e8*/ 	.word	0x00005490
        /*07ec*/ 	.word	0x000000ff
        /*07f0*/ 	.word	0x000000b8
        /*07f4*/ 	.short	0x010a
        /*07f6*/ 	.byte	0x07
	.zero		1


	//   ....[110]....
        /*07f8*/ 	.word	0x000054b0
        /*07fc*/ 	.word	0x000000ff
        /*0800*/ 	.word	0x000000c0
        /*0804*/ 	.short	0x010a
        /*0806*/ 	.byte	0x07
	.zero		1


	//   ....[111]....
        /*0808*/ 	.word	0x000054f0
        /*080c*/ 	.word	0x00000000
        /*0810*/ 	.word	0x000000c8
        /*0814*/ 	.short	0x010a
        /*0816*/ 	.byte	0xff
	.zero		1


	//   ....[112]....
        /*0818*/ 	.word	0x00005820
        /*081c*/ 	.word	0x00000000
        /*0820*/ 	.word	0x000000e0
        /*0824*/ 	.short	0x010a
        /*0826*/ 	.byte	0xff
	.zero		1


	//   ....[113]....
        /*0828*/ 	.word	0x00005930
        /*082c*/ 	.word	0x00000000
        /*0830*/ 	.word	0x00000000
        /*0834*/ 	.short	0x0101
        /*0836*/ 	.byte	0xff
	.zero		1


	//   ....[114]....
        /*0838*/ 	.word	0x00006380
        /*083c*/ 	.word	0x000000ff
        /*0840*/ 	.word	0x00000090
        /*0844*/ 	.short	0x010a
        /*0846*/ 	.byte	0x30
	.zero		1


	//   ....[115]....
        /*0848*/ 	.word	0x000063c0
        /*084c*/ 	.word	0x00000058
        /*0850*/ 	.word	0x00000100
        /*0854*/ 	.short	0x010a
        /*0856*/ 	.byte	0xff
	.zero		1


	//   ....[116]....
        /*0858*/ 	.word	0x000064b0
        /*085c*/ 	.word	0x000000ff
        /*0860*/ 	.word	0x00000090
        /*0864*/ 	.short	0x010a
        /*0866*/ 	.byte	0x30
	.zero		1


	//   ....[117]....
        /*0868*/ 	.word	0x000065a0
        /*086c*/ 	.word	0x00000058
        /*0870*/ 	.word	0x00000100
        /*0874*/ 	.short	0x010a
        /*0876*/ 	.byte	0xff
	.zero		1


	//   ....[118]....
        /*0878*/ 	.word	0x00006d70
        /*087c*/ 	.word	0x00000000
        /*0880*/ 	.word	0x00000000
        /*0884*/ 	.short	0x0101
        /*0886*/ 	.byte	0xff
	.zero		1


	//   ....[119]....
        /*0888*/ 	.word	0x00006d80
        /*088c*/ 	.word	0x00000003
        /*0890*/ 	.word	0x00000090
        /*0894*/ 	.short	0x010a
        /*0896*/ 	.byte	0xff
	.zero		1


	//   ....[120]....
        /*0898*/ 	.word	0x00006e60
        /*089c*/ 	.word	0x00000003
        /*08a0*/ 	.word	0x00000090
        /*08a4*/ 	.short	0x010a
        /*08a6*/ 	.byte	0xff
	.zero		1


	//   ....[121]....
        /*08a8*/ 	.word	0x000076c0
        /*08ac*/ 	.word	0x0000005b
        /*08b0*/ 	.word	0x00000000
        /*08b4*/ 	.short	0x0101
        /*08b6*/ 	.byte	0xff
	.zero		1


	//   ....[122]....
        /*08b8*/ 	.word	0x000076e0
        /*08bc*/ 	.word	0x0000005c
        /*08c0*/ 	.word	0x00000090
        /*08c4*/ 	.short	0x010a
        /*08c6*/ 	.byte	0xff
	.zero		1


	//   ....[123]....
        /*08c8*/ 	.word	0x000077b0
        /*08cc*/ 	.word	0x0000005c
        /*08d0*/ 	.word	0x00000090
        /*08d4*/ 	.short	0x010a
        /*08d6*/ 	.byte	0xff
	.zero		1


	//   ....[124]....
        /*08d8*/ 	.word	0x00008010
        /*08dc*/ 	.word	0x0000005b
        /*08e0*/ 	.word	0x00000000
        /*08e4*/ 	.short	0x0101
        /*08e6*/ 	.byte	0xff
	.zero		1


	//   ....[125]....
        /*08e8*/ 	.word	0x00008030
        /*08ec*/ 	.word	0x0000005c
        /*08f0*/ 	.word	0x00000090
        /*08f4*/ 	.short	0x010a
        /*08f6*/ 	.byte	0xff
	.zero		1


	//   ....[126]....
        /*08f8*/ 	.word	0x00008100
        /*08fc*/ 	.word	0x0000005c
        /*0900*/ 	.word	0x00000090
        /*0904*/ 	.short	0x010a
        /*0906*/ 	.byte	0xff
	.zero		1


	//   ....[127]....
        /*0908*/ 	.word	0x00008410
        /*090c*/ 	.word	0x00000058
        /*0910*/ 	.word	0x00000000
        /*0914*/ 	.short	0x0101
        /*0916*/ 	.byte	0xff
	.zero		1


	//   ....[128]....
        /*0918*/ 	.word	0x000089b0
        /*091c*/ 	.word	0x00000002
        /*0920*/ 	.word	0x00000000
        /*0924*/ 	.short	0x0101
        /*0926*/ 	.byte	0xff
	.zero		1


	//   ....[129]....
        /*0928*/ 	.word	0x00008c20
        /*092c*/ 	.word	0x000000ff
        /*0930*/ 	.word	0x00000000
        /*0934*/ 	.short	0x0101
        /*0936*/ 	.byte	0x04
	.zero		1


	//   ....[130]....
        /*0938*/ 	.word	0x00008c40
        /*093c*/ 	.word	0x00000003
        /*0940*/ 	.word	0x00000150
        /*0944*/ 	.short	0x010a
        /*0946*/ 	.byte	0xff
	.zero		1


	//   ....[131]....
        /*0948*/ 	.word	0x00008ca0
        /*094c*/ 	.word	0x00000002
        /*0950*/ 	.word	0x00000048
        /*0954*/ 	.short	0x010a
        /*0956*/ 	.byte	0xff
	.zero		1


	//   ....[132]....
        /*0958*/ 	.word	0x00008d00
        /*095c*/ 	.word	0x00000002
        /*0960*/ 	.word	0x00000048
        /*0964*/ 	.short	0x010a
        /*0966*/ 	.byte	0xff
	.zero		1


	//   ....[133]....
        /*0968*/ 	.word	0x00008d50
        /*096c*/ 	.word	0x00000002
        /*0970*/ 	.word	0x000000e0
        /*0974*/ 	.short	0x010a
        /*0976*/ 	.byte	0xff
	.zero		1


	//   ....[134]....
        /*0978*/ 	.word	0x00008db0
        /*097c*/ 	.word	0x00000000
        /*0980*/ 	.word	0x00000000
        /*0984*/ 	.short	0x010a
        /*0986*/ 	.byte	0xff
	.zero		1


	//   ....[135]....
        /*0988*/ 	.word	0x00008e10
        /*098c*/ 	.word	0x00000000
        /*0990*/ 	.word	0x00000000
        /*0994*/ 	.short	0x010a
        /*0996*/ 	.byte	0xff
	.zero		1


	//   ....[136]....
        /*0998*/ 	.word	0x00008e70
        /*099c*/ 	.word	0x00000000
        /*09a0*/ 	.word	0x00000000
        /*09a4*/ 	.short	0x010a
        /*09a6*/ 	.byte	0xff
	.zero		1


	//   ....[137]....
        /*09a8*/ 	.word	0x00008ed0
        /*09ac*/ 	.word	0x00000000
        /*09b0*/ 	.word	0x00000000
        /*09b4*/ 	.short	0x010a
        /*09b6*/ 	.byte	0xff
	.zero		1


	//   ....[138]....
        /*09b8*/ 	.word	0x00008f30
        /*09bc*/ 	.word	0x00000000
        /*09c0*/ 	.word	0x00000000
        /*09c4*/ 	.short	0x010a
        /*09c6*/ 	.byte	0xff
	.zero		1


	//   ....[139]....
        /*09c8*/ 	.word	0x00008f90
        /*09cc*/ 	.word	0x00000000
        /*09d0*/ 	.word	0x00000000
        /*09d4*/ 	.short	0x010a
        /*09d6*/ 	.byte	0xff
	.zero		1


	//   ....[140]....
        /*09d8*/ 	.word	0x00008ff0
        /*09dc*/ 	.word	0x00000000
        /*09e0*/ 	.word	0x00000000
        /*09e4*/ 	.short	0x010a
        /*09e6*/ 	.byte	0xff
	.zero		1


	//   ....[141]....
        /*09e8*/ 	.word	0x00009050
        /*09ec*/ 	.word	0x00000000
        /*09f0*/ 	.word	0x00000000
        /*09f4*/ 	.short	0x010a
        /*09f6*/ 	.byte	0xff
	.zero		1


	//   ....[142]....
        /*09f8*/ 	.word	0x000090a0
        /*09fc*/ 	.word	0x00000000
        /*0a00*/ 	.word	0x00000140
        /*0a04*/ 	.short	0x010a
        /*0a06*/ 	.byte	0xff
	.zero		1


	//   ....[143]....
        /*0a08*/ 	.word	0x00009100
        /*0a0c*/ 	.word	0x00000000
        /*0a10*/ 	.word	0x000000f0
        /*0a14*/ 	.short	0x010a
        /*0a16*/ 	.byte	0xff
	.zero		1


	//   ....[144]....
        /*0a18*/ 	.word	0x00009150
        /*0a1c*/ 	.word	0x00000000
        /*0a20*/ 	.word	0x000000e0
        /*0a24*/ 	.short	0x010a
        /*0a26*/ 	.byte	0xff
	.zero		1


	//   ....[145]....
        /*0a28*/ 	.word	0x000091b0
        /*0a2c*/ 	.word	0x00000000
        /*0a30*/ 	.word	0x000000f0
        /*0a34*/ 	.short	0x010a
        /*0a36*/ 	.byte	0xff
	.zero		1


	//   ....[146]....
        /*0a38*/ 	.word	0x00009210
        /*0a3c*/ 	.word	0x00000004
        /*0a40*/ 	.word	0x00000008
        /*0a44*/ 	.short	0x010a
        /*0a46*/ 	.byte	0xff
	.zero		1


	//   ....[147]....
        /*0a48*/ 	.word	0x000092f0
        /*0a4c*/ 	.word	0x00000002
        /*0a50*/ 	.word	0x00000008
        /*0a54*/ 	.short	0x010a
        /*0a56*/ 	.byte	0xff
	.zero		1


	//   ....[148]....
        /*0a58*/ 	.word	0x00009340
        /*0a5c*/ 	.word	0x00000000
        /*0a60*/ 	.word	0x000000e0
        /*0a64*/ 	.short	0x010a
        /*0a66*/ 	.byte	0xff
	.zero		1


	//   ....[149]....
        /*0a68*/ 	.word	0x000093a0
        /*0a6c*/ 	.word	0x00000000
        /*0a70*/ 	.word	0x00000120
        /*0a74*/ 	.short	0x010a
        /*0a76*/ 	.byte	0xff
	.zero		1


	//   ....[150]....
        /*0a78*/ 	.word	0x00009400
        /*0a7c*/ 	.word	0x00000000
        /*0a80*/ 	.word	0x00000000
        /*0a84*/ 	.short	0x010a
        /*0a86*/ 	.byte	0xff
	.zero		1


	//   ....[151]....
        /*0a88*/ 	.word	0x00009460
        /*0a8c*/ 	.word	0x00000000
        /*0a90*/ 	.word	0x00000000
        /*0a94*/ 	.short	0x010a
        /*0a96*/ 	.byte	0xff
	.zero		1


	//   ....[152]....
        /*0a98*/ 	.word	0x000094c0
        /*0a9c*/ 	.word	0x00000000
        /*0aa0*/ 	.word	0x00000000
        /*0aa4*/ 	.short	0x010a
        /*0aa6*/ 	.byte	0xff
	.zero		1


	//   ....[153]....
        /*0aa8*/ 	.word	0x00009520
        /*0aac*/ 	.word	0x00000000
        /*0ab0*/ 	.word	0x00000000
        /*0ab4*/ 	.short	0x010a
        /*0ab6*/ 	.byte	0xff
	.zero		1


	//   ....[154]....
        /*0ab8*/ 	.word	0x00009580
        /*0abc*/ 	.word	0x00000000
        /*0ac0*/ 	.word	0x00000160
        /*0ac4*/ 	.short	0x010a
        /*0ac6*/ 	.byte	0xff
	.zero		1


	//   ....[155]....
        /*0ac8*/ 	.word	0x000095d0
        /*0acc*/ 	.word	0x00000000
        /*0ad0*/ 	.word	0x000000e0
        /*0ad4*/ 	.short	0x010a
        /*0ad6*/ 	.byte	0xff
	.zero		1


	//   ....[156]....
        /*0ad8*/ 	.word	0x00009630
        /*0adc*/ 	.word	0x00000000
        /*0ae0*/ 	.word	0x000000d8
        /*0ae4*/ 	.short	0x010a
        /*0ae6*/ 	.byte	0xff
	.zero		1


	//   ....[157]....
        /*0ae8*/ 	.word	0x00009690
        /*0aec*/ 	.word	0x00000003
        /*0af0*/ 	.word	0x000000b0
        /*0af4*/ 	.short	0x010a
        /*0af6*/ 	.byte	0xff
	.zero		1


	//   ....[158]....
        /*0af8*/ 	.word	0x000096f0
        /*0afc*/ 	.word	0x00000003
        /*0b00*/ 	.word	0x000000b8
        /*0b04*/ 	.short	0x010a
        /*0b06*/ 	.byte	0xff
	.zero		1


	//   ....[159]....
        /*0b08*/ 	.word	0x00009750
        /*0b0c*/ 	.word	0x00000003
        /*0b10*/ 	.word	0x000000c0
        /*0b14*/ 	.short	0x010a
        /*0b16*/ 	.byte	0xff
	.zero		1


	//   ....[160]....
        /*0b18*/ 	.word	0x000097b0
        /*0b1c*/ 	.word	0x00000003
        /*0b20*/ 	.word	0x000000c8
        /*0b24*/ 	.short	0x010a
        /*0b26*/ 	.byte	0xff
	.zero		1


	//   ....[161]....
        /*0b28*/ 	.word	0x00009810
        /*0b2c*/ 	.word	0x00000000
        /*0b30*/ 	.word	0x000000b0
        /*0b34*/ 	.short	0x010a
        /*0b36*/ 	.byte	0xff
	.zero		1


	//   ....[162]....
        /*0b38*/ 	.word	0x00009870
        /*0b3c*/ 	.word	0x00000000
        /*0b40*/ 	.word	0x000000b8
        /*0b44*/ 	.short	0x010a
        /*0b46*/ 	.byte	0xff
	.zero		1


	//   ....[163]....
        /*0b48*/ 	.word	0x000098d0
        /*0b4c*/ 	.word	0x00000000
        /*0b50*/ 	.word	0x000000c0
        /*0b54*/ 	.short	0x010a
        /*0b56*/ 	.byte	0xff
	.zero		1


	//   ....[164]....
        /*0b58*/ 	.word	0x00009920
        /*0b5c*/ 	.word	0x00000000
        /*0b60*/ 	.word	0x000000e0
        /*0b64*/ 	.short	0x010a
        /*0b66*/ 	.byte	0xff
	.zero		1


	//   ....[165]....
        /*0b68*/ 	.word	0x00009980
        /*0b6c*/ 	.word	0x00000000
        /*0b70*/ 	.word	0x00000090
        /*0b74*/ 	.short	0x010a
        /*0b76*/ 	.byte	0xff
	.zero		1


	//   ....[166]....
        /*0b78*/ 	.word	0x000099d0
        /*0b7c*/ 	.word	0x00000058
        /*0b80*/ 	.word	0x00000100
        /*0b84*/ 	.short	0x010a
        /*0b86*/ 	.byte	0xff
	.zero		1


	//   ....[167]....
        /*0b88*/ 	.word	0x00009a20
        /*0b8c*/ 	.word	0x00000003
        /*0b90*/ 	.word	0x00000090
        /*0b94*/ 	.short	0x010a
        /*0b96*/ 	.byte	0xff
	.zero		1


	//   ....[168]....
        /*0b98*/ 	.word	0x00009a70
        /*0b9c*/ 	.word	0x0000005c
        /*0ba0*/ 	.word	0x00000090
        /*0ba4*/ 	.short	0x010a
        /*0ba6*/ 	.byte	0xff
	.zero		1


	//   ....[169]....
        /*0ba8*/ 	.word	0x00009ac0
        /*0bac*/ 	.word	0x0000005c
        /*0bb0*/ 	.word	0x00000090
        /*0bb4*/ 	.short	0x010a
        /*0bb6*/ 	.byte	0xff
	.zero		1


	//----- nvinfo : EIATTR_NUM_MBARRIERS
	.align		4
.L_47:
        /*0bb8*/ 	.byte	0x03, 0x38
        /*0bba*/ 	.short	0x002d


	//----- nvinfo : EIATTR_EXIT_INSTR_OFFSETS
	.align		4
        /*0bbc*/ 	.byte	0x04, 0x1c
        /*0bbe*/ 	.short	(.L_49 - .L_48)


	//   ....[0]....
.L_48:
        /*0bc0*/ 	.word	0x00002be0


	//   ....[1]....
        /*0bc4*/ 	.word	0x000030e0


	//   ....[2]....
        /*0bc8*/ 	.word	0x00003140


	//   ....[3]....
        /*0bcc*/ 	.word	0x000044c0


	//   ....[4]....
        /*0bd0*/ 	.word	0x00005520


	//   ....[5]....
        /*0bd4*/ 	.word	0x00005560


	//   ....[6]....
        /*0bd8*/ 	.word	0x00008b10


	//   ....[7]....
        /*0bdc*/ 	.word	0x00008b90


	//   ....[8]....
        /*0be0*/ 	.word	0x00008bc0


	//   ....[9]....
        /*0be4*/ 	.word	0x00008c30


	//----- nvinfo : EIATTR_MAX_THREADS
	.align		4
.L_49:
        /*0be8*/ 	.byte	0x04, 0x05
        /*0bea*/ 	.short	(.L_51 - .L_50)
.L_50:
        /*0bec*/ 	.word	0x00000100
        /*0bf0*/ 	.word	0x00000001
        /*0bf4*/ 	.word	0x00000001


	//----- nvinfo : EIATTR_CRS_STACK_SIZE
	.align		4
.L_51:
        /*0bf8*/ 	.byte	0x04, 0x1e
        /*0bfa*/ 	.short	(.L_53 - .L_52)
.L_52:
        /*0bfc*/ 	.word	0x00000000


	//----- nvinfo : EIATTR_CBANK_PARAM_SIZE
	.align		4
.L_53:
        /*0c00*/ 	.byte	0x03, 0x19
        /*0c02*/ 	.short	0x0800


	//----- nvinfo : EIATTR_PARAM_CBANK
	.align		4
        /*0c04*/ 	.byte	0x04, 0x0a
        /*0c06*/ 	.short	(.L_55 - .L_54)
	.align		4
.L_54:
        /*0c08*/ 	.word	index@(.nv.constant0._ZN7cutlass13device_kernelINS_4gemm6kernel13GemmUniversalIN4cute5tupleIJiiiiEEENS1_10collective13CollectiveMmaINS1_35MainloopSm100TmaUmmaWarpSpecializedILi9ELi2ELi4ENS5_IJNS4_1CILi2EEENSA_ILi1EEESC_EEEEENS5_IJNSA_ILi256EEENSA_ILi64EEENSA_ILi32EEEEEENS_10tfloat32_tENS5_IJlSC_lEEESJ_SK_NS4_8TiledMMAINS4_8MMA_AtomIJNS4_23SM100_MMA_TF32_2x1SM_SSISJ_SJ_fLi256ELi64ELNS4_4UMMA5MajorE0ELSP_0ELNSO_7ScaleInE0ELSQ_0EEEEEENS4_6LayoutINS5_IJSC_SC_SC_EEENS5_IJNSA_ILi0EEESV_SV_EEEEENS5_IJNS4_10UnderscoreESY_SY_EEEEENS4_18SM100_TMA_2SM_LOADENS4_14ComposedLayoutINS4_7SwizzleILi3ELi4ELi3EEENS4_18smem_ptr_flag_bitsILi32EEENST_INS5_IJNSA_ILi8EEESH_EEENS5_IJSH_SC_EEEEEEEvNS4_8identityES11_S1B_vS1C_EENS_8epilogue10collective18CollectiveEpilogueINS1E_23Sm100TmaWarpSpecializedILi4ELi2ELi16ELb1ELb0EEEJNS5_IJNSA_ILi128EEESG_SH_EEENS5_IJNST_IS1J_SC_EENST_INSA_ILi16EEESC_EEEEESJ_SK_SJ_SK_NS1E_6fusion15FusionCallbacksIS1I_NS1P_17LinearCombinationISJ_fSJ_fLNS_15FloatRoundStyleE2EEES1K_S1O_JEEENS4_5SM1004TMEM4LOAD26SM100_TMEM_LOAD_32dp32b16xENS4_13SM90_TMA_LOADENS12_INS13_ILi2ELi4ELi3EEES16_NST_INS5_IJS17_S1M_EEENS5_IJS1M_SC_EEEEEEENS4_39AutoVectorizingCopyWithAssumedAlignmentILi128EEENS4_14SM90_TMA_STOREES24_S26_S26_EEEvvEEEEvNT_6ParamsE)
        /*0c0c*/ 	.short	0x0380
        /*0c0e*/ 	.short	0x0800


	//----- nvinfo : EIATTR_SW_WAR
	.align		4
.L_55:
        /*0c10*/ 	.byte	0x04, 0x36
        /*0c12*/ 	.short	(.L_57 - .L_56)
.L_56:
        /*0c14*/ 	.word	0x00000008
.L_57:


//--------------------- .nv.callgraph             --------------------------
	.section	.nv.callgraph,"",@"SHT_CUDA_CALLGRAPH"
	.align	4
	.sectionentsize	8
	.align		4
        /*0000*/ 	.word	0x00000000
	.align		4
        /*0004*/ 	.word	0xffffffff
	.align		4
        /*0008*/ 	.word	index@(_ZN7cutlass13device_kernelINS_4gemm6kernel13GemmUniversalIN4cute5tupleIJiiiiEEENS1_10collective13CollectiveMmaINS1_35MainloopSm100TmaUmmaWarpSpecializedILi9ELi2ELi4ENS5_IJNS4_1CILi2EEENSA_ILi1EEESC_EEEEENS5_IJNSA_ILi256EEENSA_ILi64EEENSA_ILi32EEEEEENS_10tfloat32_tENS5_IJlSC_lEEESJ_SK_NS4_8TiledMMAINS4_8MMA_AtomIJNS4_23SM100_MMA_TF32_2x1SM_SSISJ_SJ_fLi256ELi64ELNS4_4UMMA5MajorE0ELSP_0ELNSO_7ScaleInE0ELSQ_0EEEEEENS4_6LayoutINS5_IJSC_SC_SC_EEENS5_IJNSA_ILi0EEESV_SV_EEEEENS5_IJNS4_10UnderscoreESY_SY_EEEEENS4_18SM100_TMA_2SM_LOADENS4_14ComposedLayoutINS4_7SwizzleILi3ELi4ELi3EEENS4_18smem_ptr_flag_bitsILi32EEENST_INS5_IJNSA_ILi8EEESH_EEENS5_IJSH_SC_EEEEEEEvNS4_8identityES11_S1B_vS1C_EENS_8epilogue10collective18CollectiveEpilogueINS1E_23Sm100TmaWarpSpecializedILi4ELi2ELi16ELb1ELb0EEEJNS5_IJNSA_ILi128EEESG_SH_EEENS5_IJNST_IS1J_SC_EENST_INSA_ILi16EEESC_EEEEESJ_SK_SJ_SK_NS1E_6fusion15FusionCallbacksIS1I_NS1P_17LinearCombinationISJ_fSJ_fLNS_15FloatRoundStyleE2EEES1K_S1O_JEEENS4_5SM1004TMEM4LOAD26SM100_TMEM_LOAD_32dp32b16xENS4_13SM90_TMA_LOADENS12_INS13_ILi2ELi4ELi3EEES16_NST_INS5_IJS17_S1M_EEENS5_IJS1M_SC_EEEEEEENS4_39AutoVectorizingCopyWithAssumedAlignmentILi128EEENS4_14SM90_TMA_STOREES24_S26_S26_EEEvvEEEEvNT_6ParamsE)
	.align		4
        /*000c*/ 	.word	index@(__assertfail)
	.align		4
        /*0010*/ 	.word	0x00000000
	.align		4
        /*0014*/ 	.word	0xfffffffe
	.align		4
        /*0018*/ 	.word	0x00000000
	.align		4
        /*001c*/ 	.word	0xfffffffd
	.align		4
        /*0020*/ 	.word	0x00000000
	.align		4
        /*0024*/ 	.word	0xfffffffc


//--------------------- .nv.constant4             --------------------------
	.section	.nv.constant4,"a",@progbits
	.align	8
	.align		8
.nv.constant4:
        /*0000*/ 	.dword	__assertfail
	.align		8
        /*0008*/ 	.dword	__unnamed_1
	.align		8
        /*0010*/ 	.dword	__unnamed_2
	.align		8
        /*0018*/ 	.dword	_ZN40_INTERNAL_ecb856c0_4_k_cu_ee76f587_107264cuda3std3__45__cpo5beginE
	.align		8
        /*0020*/ 	.dword	_ZN40_INTERNAL_ecb856c0_4_k_cu_ee76f587_107264cuda3std3__45__cpo3endE
	.align		8
        /*0028*/ 	.dword	_ZN40_INTERNAL_ecb856c0_4_k_cu_ee76f587_107264cuda3std3__45__cpo6cbeginE
	.align		8
        /*0030*/ 	.dword	_ZN40_INTERNAL_ecb856c0_4_k_cu_ee76f587_107264cuda3std3__45__cpo4cendE
	.align		8
        /*0038*/ 	.dword	_ZN40_INTERNAL_ecb856c0_4_k_cu_ee76f587_107264cuda3std3__442_GLOBAL__N__ecb856c0_4_k_cu_ee76f587_107266ignoreE
	.align		8
        /*0040*/ 	.dword	_ZN40_INTERNAL_ecb856c0_4_k_cu_ee76f587_107264cuda3std3__419piecewise_constructE
	.align		8
        /*0048*/ 	.dword	_ZN40_INTERNAL_ecb856c0_4_k_cu_ee76f587_107264cuda3std3__48in_placeE
	.align		8
        /*0050*/ 	.dword	_ZN40_INTERNAL_ecb856c0_4_k_cu_ee76f587_107264cuda3std6ranges3__45__cpo4swapE
	.align		8
        /*0058*/ 	.dword	_ZN40_INTERNAL_ecb856c0_4_k_cu_ee76f587_107264cuda3std6ranges3__45__cpo9iter_moveE
	.align		8
        /*0060*/ 	.dword	_ZN40_INTERNAL_ecb856c0_4_k_cu_ee76f587_107264cute7productE
	.align		8
        /*0068*/ 	.dword	_ZN40_INTERNAL_ecb856c0_4_k_cu_ee76f587_107264cute1_E
	.align		8
        /*0070*/ 	.dword	$str$25
	.align		8
        /*0078*/ 	.dword	$str$26
	.align		8
        /*0080*/ 	.dword	$str$27
	.align		8
        /*0088*/ 	.dword	$str$28


//--------------------- .text._ZN7cutlass13device_kernelINS_4gemm6kernel13GemmUniversalIN4cute5tupleIJiiiiEEENS1_10collective13CollectiveMmaINS1_35MainloopSm100TmaUmmaWarpSpecializedILi9ELi2ELi4ENS5_IJNS4_1CILi2EEENSA_ILi1EEESC_EEEEENS5_IJNSA_ILi256EEENSA_ILi64EEENSA_ILi32EEEEEENS_10tfloat32_tENS5_IJlSC_lEEESJ_SK_NS4_8TiledMMAINS4_8MMA_AtomIJNS4_23SM100_MMA_TF32_2x1SM_SSISJ_SJ_fLi256ELi64ELNS4_4UMMA5MajorE0ELSP_0ELNSO_7ScaleInE0ELSQ_0EEEEEENS4_6LayoutINS5_IJSC_SC_SC_EEENS5_IJNSA_ILi0EEESV_SV_EEEEENS5_IJNS4_10UnderscoreESY_SY_EEEEENS4_18SM100_TMA_2SM_LOADENS4_14ComposedLayoutINS4_7SwizzleILi3ELi4ELi3EEENS4_18smem_ptr_flag_bitsILi32EEENST_INS5_IJNSA_ILi8EEESH_EEENS5_IJSH_SC_EEEEEEEvNS4_8identityES11_S1B_vS1C_EENS_8epilogue10collective18CollectiveEpilogueINS1E_23Sm100TmaWarpSpecializedILi4ELi2ELi16ELb1ELb0EEEJNS5_IJNSA_ILi128EEESG_SH_EEENS5_IJNST_IS1J_SC_EENST_INSA_ILi16EEESC_EEEEESJ_SK_SJ_SK_NS1E_6fusion15FusionCallbacksIS1I_NS1P_17LinearCombinationISJ_fSJ_fLNS_15FloatRoundStyleE2EEES1K_S1O_JEEENS4_5SM1004TMEM4LOAD26SM100_TMEM_LOAD_32dp32b16xENS4_13SM90_TMA_LOADENS12_INS13_ILi2ELi4ELi3EEES16_NST_INS5_IJS17_S1M_EEENS5_IJS1M_SC_EEEEEEENS4_39AutoVectorizingCopyWithAssumedAlignmentILi128EEENS4_14SM90_TMA_STOREES24_S26_S26_EEEvvEEEEvNT_6ParamsE --------------------------
	.section	.text._ZN7cutlass13device_kernelINS_4gemm6kernel13GemmUniversalIN4cute5tupleIJiiiiEEENS1_10collective13CollectiveMmaINS1_35MainloopSm100TmaUmmaWarpSpecializedILi9ELi2ELi4ENS5_IJNS4_1CILi2EEENSA_ILi1EEESC_EEEEENS5_IJNSA_ILi256EEENSA_ILi64EEENSA_ILi32EEEEEENS_10tfloat32_tENS5_IJlSC_lEEESJ_SK_NS4_8TiledMMAINS4_8MMA_AtomIJNS4_23SM100_MMA_TF32_2x1SM_SSISJ_SJ_fLi256ELi64ELNS4_4UMMA5MajorE0ELSP_0ELNSO_7ScaleInE0ELSQ_0EEEEEENS4_6LayoutINS5_IJSC_SC_SC_EEENS5_IJNSA_ILi0EEESV_SV_EEEEENS5_IJNS4_10UnderscoreESY_SY_EEEEENS4_18SM100_TMA_2SM_LOADENS4_14ComposedLayoutINS4_7SwizzleILi3ELi4ELi3EEENS4_18smem_ptr_flag_bitsILi32EEENST_INS5_IJNSA_ILi8EEESH_EEENS5_IJSH_SC_EEEEEEEvNS4_8identityES11_S1B_vS1C_EENS_8epilogue10collective18CollectiveEpilogueINS1E_23Sm100TmaWarpSpecializedILi4ELi2ELi16ELb1ELb0EEEJNS5_IJNSA_ILi128EEESG_SH_EEENS5_IJNST_IS1J_SC_EENST_INSA_ILi16EEESC_EEEEESJ_SK_SJ_SK_NS1E_6fusion15FusionCallbacksIS1I_NS1P_17LinearCombinationISJ_fSJ_fLNS_15FloatRoundStyleE2EEES1K_S1O_JEEENS4_5SM1004TMEM4LOAD26SM100_TMEM_LOAD_32dp32b16xENS4_13SM90_TMA_LOADENS12_INS13_ILi2ELi4ELi3EEES16_NST_INS5_IJS17_S1M_EEENS5_IJS1M_SC_EEEEEEENS4_39AutoVectorizingCopyWithAssumedAlignmentILi128EEENS4_14SM90_TMA_STOREES24_S26_S26_EEEvvEEEEvNT_6ParamsE,"ax",@progbits
	.align	128
.text._ZN7cutlass13device_kernelINS_4gemm6kernel13GemmUniversalIN4cute5tupleIJiiiiEEENS1_10collective13CollectiveMmaINS1_35MainloopSm100TmaUmmaWarpSpecializedILi9ELi2ELi4ENS5_IJNS4_1CILi2EEENSA_ILi1EEESC_EEEEENS5_IJNSA_ILi256EEENSA_ILi64EEENSA_ILi32EEEEEENS_10tfloat32_tENS5_IJlSC_lEEESJ_SK_NS4_8TiledMMAINS4_8MMA_AtomIJNS4_23SM100_MMA_TF32_2x1SM_SSISJ_SJ_fLi256ELi64ELNS4_4UMMA5MajorE0ELSP_0ELNSO_7ScaleInE0ELSQ_0EEEEEENS4_6LayoutINS5_IJSC_SC_SC_EEENS5_IJNSA_ILi0EEESV_SV_EEEEENS5_IJNS4_10UnderscoreESY_SY_EEEEENS4_18SM100_TMA_2SM_LOADENS4_14ComposedLayoutINS4_7SwizzleILi3ELi4ELi3EEENS4_18smem_ptr_flag_bitsILi32EEENST_INS5_IJNSA_ILi8EEESH_EEENS5_IJSH_SC_EEEEEEEvNS4_8identityES11_S1B_vS1C_EENS_8epilogue10collective18CollectiveEpilogueINS1E_23Sm100TmaWarpSpecializedILi4ELi2ELi16ELb1ELb0EEEJNS5_IJNSA_ILi128EEESG_SH_EEENS5_IJNST_IS1J_SC_EENST_INSA_ILi16EEESC_EEEEESJ_SK_SJ_SK_NS1E_6fusion15FusionCallbacksIS1I_NS1P_17LinearCombinationISJ_fSJ_fLNS_15FloatRoundStyleE2EEES1K_S1O_JEEENS4_5SM1004TMEM4LOAD26SM100_TMEM_LOAD_32dp32b16xENS4_13SM90_TMA_LOADENS12_INS13_ILi2ELi4ELi3EEES16_NST_INS5_IJS17_S1M_EEENS5_IJS1M_SC_EEEEEEENS4_39AutoVectorizingCopyWithAssumedAlignmentILi128EEENS4_14SM90_TMA_STOREES24_S26_S26_EEEvvEEEEvNT_6ParamsE:
        .type           _ZN7cutlass13device_kernelINS_4gemm6kernel13GemmUniversalIN4cute5tupleIJiiiiEEENS1_10collective13CollectiveMmaINS1_35MainloopSm100TmaUmmaWarpSpecializedILi9ELi2ELi4ENS5_IJNS4_1CILi2EEENSA_ILi1EEESC_EEEEENS5_IJNSA_ILi256EEENSA_ILi64EEENSA_ILi32EEEEEENS_10tfloat32_tENS5_IJlSC_lEEESJ_SK_NS4_8TiledMMAINS4_8MMA_AtomIJNS4_23SM100_MMA_TF32_2x1SM_SSISJ_SJ_fLi256ELi64ELNS4_4UMMA5MajorE0ELSP_0ELNSO_7ScaleInE0ELSQ_0EEEEEENS4_6LayoutINS5_IJSC_SC_SC_EEENS5_IJNSA_ILi0EEESV_SV_EEEEENS5_IJNS4_10UnderscoreESY_SY_EEEEENS4_18SM100_TMA_2SM_LOADENS4_14ComposedLayoutINS4_7SwizzleILi3ELi4ELi3EEENS4_18smem_ptr_flag_bitsILi32EEENST_INS5_IJNSA_ILi8EEESH_EEENS5_IJSH_SC_EEEEEEEvNS4_8identityES11_S1B_vS1C_EENS_8epilogue10collective18CollectiveEpilogueINS1E_23Sm100TmaWarpSpecializedILi4ELi2ELi16ELb1ELb0EEEJNS5_IJNSA_ILi128EEESG_SH_EEENS5_IJNST_IS1J_SC_EENST_INSA_ILi16EEESC_EEEEESJ_SK_SJ_SK_NS1E_6fusion15FusionCallbacksIS1I_NS1P_17LinearCombinationISJ_fSJ_fLNS_15FloatRoundStyleE2EEES1K_S1O_JEEENS4_5SM1004TMEM4LOAD26SM100_TMEM_LOAD_32dp32b16xENS4_13SM90_TMA_LOADENS12_INS13_ILi2ELi4ELi3EEES16_NST_INS5_IJS17_S1M_EEENS5_IJS1M_SC_EEEEEEENS4_39AutoVectorizingCopyWithAssumedAlignmentILi128EEENS4_14SM90_TMA_STOREES24_S26_S26_EEEvvEEEEvNT_6ParamsE,@function
        .size           _ZN7cutlass13device_kernelINS_4gemm6kernel13GemmUniversalIN4cute5tupleIJiiiiEEENS1_10collective13CollectiveMmaINS1_35MainloopSm100TmaUmmaWarpSpecializedILi9ELi2ELi4ENS5_IJNS4_1CILi2EEENSA_ILi1EEESC_EEEEENS5_IJNSA_ILi256EEENSA_ILi64EEENSA_ILi32EEEEEENS_10tfloat32_tENS5_IJlSC_lEEESJ_SK_NS4_8TiledMMAINS4_8MMA_AtomIJNS4_23SM100_MMA_TF32_2x1SM_SSISJ_SJ_fLi256ELi64ELNS4_4UMMA5MajorE0ELSP_0ELNSO_7ScaleInE0ELSQ_0EEEEEENS4_6LayoutINS5_IJSC_SC_SC_EEENS5_IJNSA_ILi0EEESV_SV_EEEEENS5_IJNS4_10UnderscoreESY_SY_EEEEENS4_18SM100_TMA_2SM_LOADENS4_14ComposedLayoutINS4_7SwizzleILi3ELi4ELi3EEENS4_18smem_ptr_flag_bitsILi32EEENST_INS5_IJNSA_ILi8EEESH_EEENS5_IJSH_SC_EEEEEEEvNS4_8identityES11_S1B_vS1C_EENS_8epilogue10collective18CollectiveEpilogueINS1E_23Sm100TmaWarpSpecializedILi4ELi2ELi16ELb1ELb0EEEJNS5_IJNSA_ILi128EEESG_SH_EEENS5_IJNST_IS1J_SC_EENST_INSA_ILi16EEESC_EEEEESJ_SK_SJ_SK_NS1E_6fusion15FusionCallbacksIS1I_NS1P_17LinearCombinationISJ_fSJ_fLNS_15FloatRoundStyleE2EEES1K_S1O_JEEENS4_5SM1004TMEM4LOAD26SM100_TMEM_LOAD_32dp32b16xENS4_13SM90_TMA_LOADENS12_INS13_ILi2ELi4ELi3EEES16_NST_INS5_IJS17_S1M_EEENS5_IJS1M_SC_EEEEEEENS4_39AutoVectorizingCopyWithAssumedAlignmentILi128EEENS4_14SM90_TMA_STOREES24_S26_S26_EEEvvEEEEvNT_6ParamsE,(.L_x_213 - _ZN7cutlass13device_kernelINS_4gemm6kernel13GemmUniversalIN4cute5tupleIJiiiiEEENS1_10collective13CollectiveMmaINS1_35MainloopSm100TmaUmmaWarpSpecializedILi9ELi2ELi4ENS5_IJNS4_1CILi2EEENSA_ILi1EEESC_EEEEENS5_IJNSA_ILi256EEENSA_ILi64EEENSA_ILi32EEEEEENS_10tfloat32_tENS5_IJlSC_lEEESJ_SK_NS4_8TiledMMAINS4_8MMA_AtomIJNS4_23SM100_MMA_TF32_2x1SM_SSISJ_SJ_fLi256ELi64ELNS4_4UMMA5MajorE0ELSP_0ELNSO_7ScaleInE0ELSQ_0EEEEEENS4_6LayoutINS5_IJSC_SC_SC_EEENS5_IJNSA_ILi0EEESV_SV_EEEEENS5_IJNS4_10UnderscoreESY_SY_EEEEENS4_18SM100_TMA_2SM_LOADENS4_14ComposedLayoutINS4_7SwizzleILi3ELi4ELi3EEENS4_18smem_ptr_flag_bitsILi32EEENST_INS5_IJNSA_ILi8EEESH_EEENS5_IJSH_SC_EEEEEEEvNS4_8identityES11_S1B_vS1C_EENS_8epilogue10collective18CollectiveEpilogueINS1E_23Sm100TmaWarpSpecializedILi4ELi2ELi16ELb1ELb0EEEJNS5_IJNSA_ILi128EEESG_SH_EEENS5_IJNST_IS1J_SC_EENST_INSA_ILi16EEESC_EEEEESJ_SK_SJ_SK_NS1E_6fusion15FusionCallbacksIS1I_NS1P_17LinearCombinationISJ_fSJ_fLNS_15FloatRoundStyleE2EEES1K_S1O_JEEENS4_5SM1004TMEM4LOAD26SM100_TMEM_LOAD_32dp32b16xENS4_13SM90_TMA_LOADENS12_INS13_ILi2ELi4ELi3EEES16_NST_INS5_IJS17_S1M_EEENS5_IJS1M_SC_EEEEEEENS4_39AutoVectorizingCopyWithAssumedAlignmentILi128EEENS4_14SM90_TMA_STOREES24_S26_S26_EEEvvEEEEvNT_6ParamsE)
        .other          _ZN7cutlass13device_kernelINS_4gemm6kernel13GemmUniversalIN4cute5tupleIJiiiiEEENS1_10collective13CollectiveMmaINS1_35MainloopSm100TmaUmmaWarpSpecializedILi9ELi2ELi4ENS5_IJNS4_1CILi2EEENSA_ILi1EEESC_EEEEENS5_IJNSA_ILi256EEENSA_ILi64EEENSA_ILi32EEEEEENS_10tfloat32_tENS5_IJlSC_lEEESJ_SK_NS4_8TiledMMAINS4_8MMA_AtomIJNS4_23SM100_MMA_TF32_2x1SM_SSISJ_SJ_fLi256ELi64ELNS4_4UMMA5MajorE0ELSP_0ELNSO_7ScaleInE0ELSQ_0EEEEEENS4_6LayoutINS5_IJSC_SC_SC_EEENS5_IJNSA_ILi0EEESV_SV_EEEEENS5_IJNS4_10UnderscoreESY_SY_EEEEENS4_18SM100_TMA_2SM_LOADENS4_14ComposedLayoutINS4_7SwizzleILi3ELi4ELi3EEENS4_18smem_ptr_flag_bitsILi32EEENST_INS5_IJNSA_ILi8EEESH_EEENS5_IJSH_SC_EEEEEEEvNS4_8identityES11_S1B_vS1C_EENS_8epilogue10collective18CollectiveEpilogueINS1E_23Sm100TmaWarpSpecializedILi4ELi2ELi16ELb1ELb0EEEJNS5_IJNSA_ILi128EEESG_SH_EEENS5_IJNST_IS1J_SC_EENST_INSA_ILi16EEESC_EEEEESJ_SK_SJ_SK_NS1E_6fusion15FusionCallbacksIS1I_NS1P_17LinearCombinationISJ_fSJ_fLNS_15FloatRoundStyleE2EEES1K_S1O_JEEENS4_5SM1004TMEM4LOAD26SM100_TMEM_LOAD_32dp32b16xENS4_13SM90_TMA_LOADENS12_INS13_ILi2ELi4ELi3EEES16_NST_INS5_IJS17_S1M_EEENS5_IJS1M_SC_EEEEEEENS4_39AutoVectorizingCopyWithAssumedAlignmentILi128EEENS4_14SM90_TMA_STOREES24_S26_S26_EEEvvEEEEvNT_6ParamsE,@"STO_CUDA_ENTRY STV_DEFAULT"
_ZN7cutlass13device_kernelINS_4gemm6kernel13GemmUniversalIN4cute5tupleIJiiiiEEENS1_10collective13CollectiveMmaINS1_35MainloopSm100TmaUmmaWarpSpecializedILi9ELi2ELi4ENS5_IJNS4_1CILi2EEENSA_ILi1EEESC_EEEEENS5_IJNSA_ILi256EEENSA_ILi64EEENSA_ILi32EEEEEENS_10tfloat32_tENS5_IJlSC_lEEESJ_SK_NS4_8TiledMMAINS4_8MMA_AtomIJNS4_23SM100_MMA_TF32_2x1SM_SSISJ_SJ_fLi256ELi64ELNS4_4UMMA5MajorE0ELSP_0ELNSO_7ScaleInE0ELSQ_0EEEEEENS4_6LayoutINS5_IJSC_SC_SC_EEENS5_IJNSA_ILi0EEESV_SV_EEEEENS5_IJNS4_10UnderscoreESY_SY_EEEEENS4_18SM100_TMA_2SM_LOADENS4_14ComposedLayoutINS4_7SwizzleILi3ELi4ELi3EEENS4_18smem_ptr_flag_bitsILi32EEENST_INS5_IJNSA_ILi8EEESH_EEENS5_IJSH_SC_EEEEEEEvNS4_8identityES11_S1B_vS1C_EENS_8epilogue10collective18CollectiveEpilogueINS1E_23Sm100TmaWarpSpecializedILi4ELi2ELi16ELb1ELb0EEEJNS5_IJNSA_ILi128EEESG_SH_EEENS5_IJNST_IS1J_SC_EENST_INSA_ILi16EEESC_EEEEESJ_SK_SJ_SK_NS1E_6fusion15FusionCallbacksIS1I_NS1P_17LinearCombinationISJ_fSJ_fLNS_15FloatRoundStyleE2EEES1K_S1O_JEEENS4_5SM1004TMEM4LOAD26SM100_TMEM_LOAD_32dp32b16xENS4_13SM90_TMA_LOADENS12_INS13_ILi2ELi4ELi3EEES16_NST_INS5_IJS17_S1M_EEENS5_IJS1M_SC_EEEEEEENS4_39AutoVectorizingCopyWithAssumedAlignmentILi128EEENS4_14SM90_TMA_STOREES24_S26_S26_EEEvvEEEEvNT_6ParamsE:
[----:B------:R-:W1:Y:S01]  /*0000*/  LDC R1, c[0x0][0x37c] ;  /* 0x0000df00ff017b82 */ /* 0x000e620000000800 */
[----:B------:R-:W2:Y:S01]  /*0010*/  S2R R81, SR_TID.X ;  /* 0x0000000000517919 */ /* 0x000ea20000002100 */
[----:B------:R-:W3:Y:S06]  /*0020*/  LDCU.64 UR6, c[0x0][0x890] ;  /* 0x00011200ff0677ac */ /* 0x000eec0008000a00 */
[----:B------:R-:W4:Y:S01]  /*0030*/  S2UR UR37, SR_CgaCtaId ;  /* 0x00000000002579c3 */ /* 0x000f220000008800 */
[----:B------:R-:W-:Y:S02]  /*0040*/  PRMT R67, RZ, 0x7610, R67 ;  /* 0x00007610ff437816 */ /* 0x000fe40000000043 */
[----:B------:R-:W-:Y:S01]  /*0050*/  ELECT P1, URZ, PT ;  /* 0x0000000000ff782f */ /* 0x000fe20003820000 */
[----:B------:R-:W1:Y:S01]  /*0060*/  LDCU.64 UR46, c[0x0][0x358] ;  /* 0x00006b00ff2e77ac */ /* 0x000e620008000a00 */
[----:B---3--:R-:W-:-:S04]  /*0070*/  UISETP.NE.U32.AND UP0, UPT, UR6, URZ, UPT ;  /* 0x000000ff0600728c */ /* 0x008fc8000bf05070 */
[----:B------:R-:W-:Y:S02]  /*0080*/  UISETP.NE.AND.EX UP0, UPT, UR7, URZ, UPT, UP0 ;  /* 0x000000ff0700728c */ /* 0x000fe4000bf05300 */
[----:B----4-:R-:W-:Y:S02]  /*0090*/  ULOP3.LUT UR5, UR37, 0x1, URZ, 0xc0, !UPT ;  /* 0x0000000125057892 */ /* 0x010fe4000f8ec0ff */
[----:B------:R-:W-:Y:S01]  /*00a0*/  ULOP3.LUT UR4, UR37, 0x1, URZ, 0x3c, !UPT ;  /* 0x0000000125047892 */ /* 0x000fe2000f8e3cff */
[----:B--2---:R-:W-:-:S05]  /*00b0*/  SHF.R.U32.HI R72, RZ, 0x5, R81 ;  /* 0x00000005ff487819 */ /* 0x004fca0000011651 */
[----:B------:R-:W2:Y:S02]  /*00c0*/  SHFL.IDX PT, R0, R72, RZ, 0x1f ;  /* 0x00001fff48007589 */ /* 0x000ea400000e0000 */
[----:B--2---:R-:W-:Y:S01]  /*00d0*/  R2UR UR10, R0 ;  /* 0x00000000000a72ca */ /* 0x004fe200000e0000 */
[----:B-1----:R-:W-:-:S14]  /*00e0*/  BRA.U UP0, `(.L_x_0) ;  /* 0x00000001002c7547 */ /* 0x002fdc000b800000 */
[----:B------:R-:W1:Y:S02]  /*00f0*/  LDCU.64 UR8, c[0x0][0x888] ;  /* 0x00011100ff0877ac */ /* 0x000e640008000a00 */
[----:B-1----:R-:W-:-:S04]  /*0100*/  UISETP.NE.U32.AND UP0, UPT, UR8, URZ, UPT ;  /* 0x000000ff0800728c */ /* 0x002fc8000bf05070 */
[----:B------:R-:W-:-:S09]  /*0110*/  UISETP.NE.AND.EX UP0, UPT, UR9, URZ, UPT, UP0 ;  /* 0x000000ff0900728c */ /* 0x000fd2000bf05300 */
[----:B------:R-:W-:Y:S05]  /*0120*/  BRA.U !UP0, `(.L_x_1) ;  /* 0x0000000108107547 */ /* 0x000fea000b800000 */
[----:B------:R-:W1:Y:S02]  /*0130*/  LDC.64 R2, c[0x0][0x888] ;  /* 0x00022200ff027b82 */ /* 0x000e640000000a00 */
[----:B-1----:R1:W5:Y:S01]  /*0140*/  LDG.E R35, desc[UR46][R2.64] ;  /* 0x0000002e02237981 */ /* 0x002362000c1e1900 */
[----:B------:R-:W-:Y:S01]  /*0150*/  HFMA2 R67, -RZ, RZ, 0, 5.9604644775390625e-08 ;  /* 0x00000001ff437431 */ /* 0x000fe200000001ff */
[----:B------:R-:W-:Y:S05]  /*0160*/  BRA `(.L_x_0) ;  /* 0x00000000000c7947 */ /* 0x000fea0003800000 */
.L_x_1:
[----:B------:R-:W1:Y:S01]  /*0170*/  LDCU UR8, c[0x0][0x880] ;  /* 0x00011000ff0877ac */ /* 0x000e620008000800 */
[----:B------:R-:W-:Y:S01]  /*0180*/  HFMA2 R67, -RZ, RZ, 0, 5.9604644775390625e-08 ;  /* 0x00000001ff437431 */ /* 0x000fe200000001ff */
[----:B-1----:R-:W-:-:S07]  /*0190*/  MOV R35, UR8 ;  /* 0x0000000800237c02 */ /* 0x002fce0008000f00 */
.L_x_0:
[----:B------:R-:W2:Y:S02]  /*01a0*/  LDCU.64 UR8, c[0x0][0x8b0] ;  /* 0x00011600ff0877ac */ /* 0x000ea40008000a00 */
[----:B--2---:R-:W-:-:S04]  /*01b0*/  UISETP.NE.U32.AND UP0, UPT, UR8, URZ, UPT ;  /* 0x000000ff0800728c */ /* 0x004fc8000bf05070 */
[----:B------:R-:W-:-:S09]  /*01c0*/  UISETP.NE.AND.EX UP0, UPT, UR9, URZ, UPT, UP0 ;  /* 0x000000ff0900728c */ /* 0x000fd2000bf05300 */
[----:B------:R-:W-:Y:S05]  /*01d0*/  BRA.U UP0, `(.L_x_2) ;  /* 0x0000000100247547 */ /* 0x000fea000b800000 */
[----:B------:R-:W2:Y:S02]  /*01e0*/  LDCU.64 UR8, c[0x0][0x8a8] ;  /* 0x00011500ff0877ac */ /* 0x000ea40008000a00 */
[----:B--2---:R-:W-:-:S04]  /*01f0*/  UISETP.NE.U32.AND UP0, UPT, UR8, URZ, UPT ;  /* 0x000000ff0800728c */ /* 0x004fc8000bf05070 */
[----:B------:R-:W-:-:S09]  /*0200*/  UISETP.NE.AND.EX UP0, UPT, UR9, URZ, UPT, UP0 ;  /* 0x000000ff0900728c */ /* 0x000fd2000bf05300 */
[----:B------:R-:W-:Y:S05]  /*0210*/  BRA.U !UP0, `(.L_x_3) ;  /* 0x00000001080c7547 */ /* 0x000fea000b800000 */
[----:B------:R-:W2:Y:S02]  /*0220*/  LDC.64 R32, c[0x0][0x8a8] ;  /* 0x00022a00ff207b82 */ /* 0x000ea40000000a00 */
[----:B--2---:R2:W5:Y:S01]  /*0230*/  LDG.E R32, desc[UR46][R32.64] ;  /* 0x0000002e20207981 */ /* 0x004562000c1e1900 */
[----:B------:R-:W-:Y:S05]  /*0240*/  BRA `(.L_x_2) ;  /* 0x0000000000087947 */ /* 0x000fea0003800000 */
.L_x_3:
[----:B------:R-:W2:Y:S02]  /*0250*/  LDCU UR8, c[0x0][0x8a0] ;  /* 0x00011400ff0877ac */ /* 0x000ea40008000800 */
[----:B--2---:R-:W-:Y:S02]  /*0260*/  MOV R32, UR8 ;  /* 0x0000000800207c02 */ /* 0x004fe40008000f00 */
.L_x_2:
[----:B------:R-:W-:Y:S01]  /*0270*/  IMAD.U32 R0, RZ, RZ, UR10 ;  /* 0x0000000aff007e24 */ /* 0x000fe2000f8e00ff */
[----:B------:R-:W-:Y:S04]  /*0280*/  BSSY.RECONVERGENT B0, `(.L_x_4) ;  /* 0x000000c000007945 */ /* 0x000fe80003800200 */
[C---:B------:R-:W-:Y:S02]  /*0290*/  ISETP.NE.OR P2, PT, R0.reuse, 0x1, !P1 ;  /* 0x000000010000780c */ /* 0x040fe40004f45670 */
[----:B------:R-:W-:-:S11]  /*02a0*/  ISETP.NE.OR P0, PT, R0, 0x3, !P1 ;  /* 0x000000030000780c */ /* 0x000fd60004f05670 */
[----:B------:R-:W-:Y:S05]  /*02b0*/  @P2 BRA `(.L_x_5) ;  /* 0x0000000000202947 */ /* 0x000fea0003800000 */
[----:B------:R-:W3:Y:S02]  /*02c0*/  LDCU.64 UR8, c[0x0][0x348] ;  /* 0x00006900ff0877ac */ /* 0x000ee40008000a00 */
[----:B---3--:R-:W-:Y:S02]  /*02d0*/  UIADD3 UR12, UP1, UPT, UR8, 0x80, URZ ;  /* 0x00000080080c7890 */ /* 0x008fe4000ff3e0ff */
[----:B------:R-:W-:Y:S02]  /*02e0*/  UIADD3 UR8, UP0, UPT, UR8, 0x180, URZ ;  /* 0x0000018008087890 */ /* 0x000fe4000ff1e0ff */
[----:B------:R-:W-:Y:S02]  /*02f0*/  UIADD3.X UR13, UPT, UPT, URZ, UR9, URZ, UP1, !UPT ;  /* 0x00000009ff0d7290 */ /* 0x000fe40008ffe4ff */
[----:B------:R-:W-:-:S07]  /*0300*/  UIADD3.X UR9, UPT, UPT, URZ, UR9, URZ, UP0, !UPT ;  /* 0x00000009ff097290 */ /* 0x000fce00087fe4ff */
[----:B------:R3:W-:Y:S02]  /*0310*/  UTMACCTL.PF [UR12] ;  /* 0x000000000c0079b9 */ /* 0x0007e40008040000 */
[----:B------:R3:W-:Y:S02]  /*0320*/  UTMACCTL.PF [UR8] ;  /* 0x00000000080079b9 */ /* 0x0007e40008040000 */
[----:B---3--:R-:W-:Y:S01]  /*0330*/  NOP ;  /* 0x0000000000007918 */ /* 0x008fe20000000000 */
.L_x_5:
[----:B------:R-:W-:Y:S05]  /*0340*/  BSYNC.RECONVERGENT B0 ;  /* 0x0000000000007941 */ /* 0x000fea0003800200 */
.L_x_4:
[----:B------:R-:W-:Y:S04]  /*0350*/  BSSY.RECONVERGENT B0, `(.L_x_6) ;  /* 0x000000a000007945 */ /* 0x000fe80003800200 */
        /* <DEDUP_REMOVED lines=9> */
.L_x_7:
[----:B------:R-:W-:Y:S05]  /*03f0*/  BSYNC.RECONVERGENT B0 ;  /* 0x0000000000007941 */ /* 0x000fea0003800200 */
.L_x_6:
[----:B------:R-:W3:Y:S01]  /*0400*/  LDCU.64 UR8, c[0x0][0x888] ;  /* 0x00011100ff0877ac */ /* 0x000ee20008000a00 */
[----:B------:R-:W-:Y:S02]  /*0410*/  UISETP.EQ.U32.AND UP1, UPT, UR6, URZ, UPT ;  /* 0x000000ff0600728c */ /* 0x000fe4000bf22070 */
[----:B------:R-:W-:Y:S02]  /*0420*/  UPLOP3.LUT UP5, UPT, UPT, UPT, UPT, 0x80, 0x8 ;  /* 0x000000000008789c */ /* 0x000fe40003faf070 */
[----:B---3--:R-:W-:-:S04]  /*0430*/  UISETP.NE.U32.AND UP0, UPT, UR8, URZ, UPT ;  /* 0x000000ff0800728c */ /* 0x008fc8000bf05070 */
[----:B------:R-:W-:-:S04]  /*0440*/  UISETP.NE.AND.EX UP0, UPT, UR9, URZ, UPT, UP0 ;  /* 0x000000ff0900728c */ /* 0x000fc8000bf05300 */
[----:B------:R-:W-:-:S04]  /*0450*/  UISETP.EQ.OR.EX UP2, UPT, UR7, URZ, !UP0, UP1 ;  /* 0x000000ff0700728c */ /* 0x000fc8000c742710 */
[----:B------:R-:W-:-:S05]  /*0460*/  UP2UR UR50, UPR, URZ, 0x4 ;  /* 0x00000004ff327883 */ /* 0x000fca0008000000 */
[----:B------:R-:W-:Y:S07]  /*0470*/  BRA.U !UP2, `(.L_x_8) ;  /* 0x000000010a207547 */ /* 0x000fee000b800000 */
[----:B------:R-:W-:Y:S01]  /*0480*/  UISETP.NE.U32.AND UP2, UPT, UR6, URZ, UPT ;  /* 0x000000ff0600728c */ /* 0x000fe2000bf45070 */
[----:B-----5:R-:W-:Y:S01]  /*0490*/  FSETP.NEU.AND P0, PT, R35, RZ, PT ;  /* 0x000000ff2300720b */ /* 0x020fe20003f0d000 */
[----:B------:R-:W-:Y:S02]  /*04a0*/  USEL UR6, URZ, 0xffffffff, UP0 ;  /* 0xffffffffff067887 */ /* 0x000fe40008000000 */
[----:B------:R-:W-:-:S10]  /*04b0*/  UISETP.NE.AND.EX UP2, UPT, UR7, URZ, UPT, UP2 ;  /* 0x000000ff0700728c */ /* 0x000fd4000bf45320 */
[----:B------:R-:W-:Y:S01]  /*04c0*/  VOTEU.ANY UP1, P0 ;  /* 0x0000000000ff7886 */ /* 0x000fe20000020100 */
[----:B------:R-:W-:-:S04]  /*04d0*/  @!UP2 USEL UR6, URZ, 0xffffffff, UP1 ;  /* 0xffffffffff06a887 */ /* 0x000fc80008800000 */
[----:B------:R-:W-:-:S04]  /*04e0*/  ULOP3.LUT UR6, UR6, 0x1, URZ, 0xc0, !UPT ;  /* 0x0000000106067892 */ /* 0x000fc8000f8ec0ff */
[----:B------:R-:W-:-:S11]  /*04f0*/  UISETP.NE.U32.AND UP5, UPT, UR6, 0x1, UPT ;  /* 0x000000010600788c */ /* 0x000fd6000bfa5070 */
.L_x_8:
[----:B------:R-:W3:Y:S01]  /*0500*/  SHFL.IDX PT, R0, R72, RZ, 0x1f ;  /* 0x00001fff48007589 */ /* 0x000ee200000e0000 */
[----:B------:R-:W-:-:S04]  /*0510*/  UISETP.NE.AND UP1, UPT, UR10, 0x2, UPT ;  /* 0x000000020a00788c */ /* 0x000fc8000bf25270 */
[----:B------:R-:W-:Y:S02]  /*0520*/  UISETP.EQ.AND UP2, UPT, UR5, URZ, !UP1 ;  /* 0x000000ff0500728c */ /* 0x000fe4000cf42270 */
[----:B------:R-:W-:-:S04]  /*0530*/  USEL UR6, URZ, 0x1, UP1 ;  /* 0x00000001ff067887 */ /* 0x000fc80008800000 */
[----:B------:R-:W-:Y:S02]  /*0540*/  PLOP3.LUT P5, PT, P1, PT, UP2, 0x80, 0x8 ;  /* 0x000000000008781c */ /* 0x000fe40000faf028 */
[----:B---3--:R-:W-:-:S13]  /*0550*/  ISETP.NE.AND P0, PT, R0, RZ, PT ;  /* 0x000000ff0000720c */ /* 0x008fda0003f05270 */
[----:B------:R-:W-:Y:S05]  /*0560*/  @P0 BRA `(.L_x_9) ;  /* 0x0000000000780947 */ /* 0x000fea0003800000 */
[----:B------:R-:W-:Y:S01]  /*0570*/  ELECT P0, URZ, PT ;  /* 0x0000000000ff782f */ /* 0x000fe20003800000 */
[----:B------:R-:W-:-:S12]  /*0580*/  BSSY.RECONVERGENT B0, `(.L_x_9) ;  /* 0x000001c000007945 */ /* 0x000fd80003800200 */
[----:B------:R-:W-:Y:S05]  /*0590*/  @!P0 BRA `(.L_x_10) ;  /* 0x0000000000688947 */ /* 0x000fea0003800000 */
[----:B------:R-:W-:Y:S01]  /*05a0*/  UMOV UR8, 0x400 ;  /* 0x0000040000087882 */ /* 0x000fe20000000000 */
[----:B------:R-:W-:Y:S01]  /*05b0*/  UMOV UR7, 0x1 ;  /* 0x0000000100077882 */ /* 0x000fe20000000000 */
[----:B------:R-:W-:Y:S02]  /*05c0*/  ULEA UR8, UR37, UR8, 0x18 ;  /* 0x0000000825087291 */ /* 0x000fe4000f8ec0ff */
[----:B------:R-:W-:-:S04]  /*05d0*/  UIADD3 UR12, UPT, UPT, -UR7, 0x100000, URZ ;  /* 0x00100000070c7890 */ /* 0x000fc8000fffe1ff */
[----:B------:R-:W-:Y:S02]  /*05e0*/  USHF.L.U32 UR13, UR12, 0xb, URZ ;  /* 0x0000000b0c0d7899 */ /* 0x000fe400080006ff */
[----:B------:R-:W-:Y:S01]  /*05f0*/  USHF.L.U32 UR12, UR12, 0x1, URZ ;  /* 0x000000010c0c7899 */ /* 0x000fe200080006ff */
[----:B------:R-:W3:Y:S11]  /*0600*/  FENCE.VIEW.ASYNC.S ;  /* 0x00000000000073c6 */ /* 0x000ef60000000000 */
[----:B---3--:R3:W4:Y:S01]  /*0610*/  SYNCS.EXCH.64 URZ, [UR8], UR12 ;  /* 0x0000000c08ff75b2 */ /* 0x0087220008000100 */
[----:B------:R3:W1:Y:S01]  /*0620*/  SYNCS.EXCH.64 URZ, [UR8+0x48], UR12 ;  /* 0x0000480c08ff75b2 */ /* 0x0006620008000100 */
        /* <DEDUP_REMOVED lines=15> */
[----:B------:R3:W1:Y:S02]  /*0720*/  SYNCS.EXCH.64 URZ, [UR8+0x88], UR12 ;  /* 0x0000880c08ff75b2 */ /* 0x0006640008000100 */
[----:B---3--:R-:W-:Y:S01]  /*0730*/  NOP ;  /* 0x0000000000007918 */ /* 0x008fe20000000000 */
.L_x_10:
[----:B------:R-:W-:Y:S05]  /*0740*/  BSYNC.RECONVERGENT B0 ;  /* 0x0000000000007941 */ /* 0x000fea0003800200 */
.L_x_9:
[----:B------:R-:W3:Y:S01]  /*0750*/  SHFL.IDX PT, R0, R72, RZ, 0x1f ;  /* 0x00001fff48007589 */ /* 0x000ee200000e0000 */
[----:B------:R-:W-:Y:S01]  /*0760*/  NOP ;  /* 0x0000000000007918 */ /* 0x000fe20000000000 */
[----:B---3--:R-:W-:-:S13]  /*0770*/  ISETP.NE.AND P0, PT, R0, 0x1, PT ;  /* 0x000000010000780c */ /* 0x008fda0003f05270 */
[----:B------:R-:W-:Y:S05]  /*0780*/  @P0 BRA `(.L_x_11) ;  /* 0x0000000000540947 */ /* 0x000fea0003800000 */
[----:B------:R-:W-:Y:S01]  /*0790*/  UMOV UR9, 0x400 ;  /* 0x0000040000097882 */ /* 0x000fe20000000000 */
[----:B------:R-:W-:Y:S01]  /*07a0*/  UMOV UR8, 0x20 ;  /* 0x0000002000087882 */ /* 0x000fe20000000000 */
[----:B------:R-:W-:Y:S01]  /*07b0*/  UMOV UR7, 0x80 ;  /* 0x0000008000077882 */ /* 0x000fe20000000000 */
[----:B------:R-:W-:Y:S02]  /*07c0*/  ULEA UR9, UR37, UR9, 0x18 ;  /* 0x0000000925097291 */ /* 0x000fe4000f8ec0ff */
[----:B------:R-:W-:-:S04]  /*07d0*/  UIADD3 UR12, UPT, UPT, -UR8, 0x100000, URZ ;  /* 0x00100000080c7890 */ /* 0x000fc8000fffe1ff */
[----:B------:R-:W-:Y:S02]  /*07e0*/  USHF.L.U32 UR13, UR12, 0xb, URZ ;  /* 0x0000000b0c0d7899 */ /* 0x000fe400080006ff */
[----:B------:R-:W-:Y:S02]  /*07f0*/  USHF.L.U32 UR12, UR12, 0x1, URZ ;  /* 0x000000010c0c7899 */ /* 0x000fe400080006ff */
[----:B------:R-:W-:-:S04]  /*0800*/  UIADD3 UR14, UPT, UPT, -UR7, 0x100000, URZ ;  /* 0x00100000070e7890 */ /* 0x000fc8000fffe1ff */
[----:B------:R-:W-:Y:S02]  /*0810*/  USHF.L.U32 UR15, UR14, 0xb, URZ ;  /* 0x0000000b0e0f7899 */ /* 0x000fe400080006ff */
[----:B------:R-:W-:Y:S01]  /*0820*/  USHF.L.U32 UR14, UR14, 0x1, URZ ;  /* 0x000000010e0e7899 */ /* 0x000fe200080006ff */
[----:B------:R-:W-:Y:S01]  /*0830*/  ELECT P0, URZ, PT ;  /* 0x0000000000ff782f */ /* 0x000fe20003800000 */
[----:B------:R-:W3:Y:S02]  /*0840*/  FENCE.VIEW.ASYNC.S ;  /* 0x00000000000073c6 */ /* 0x000ee40000000000 */
[----:B---3--:R3:W1:Y:S08]  /*0850*/  SYNCS.EXCH.64 URZ, [UR9+0x90], UR12 ;  /* 0x0000900c09ff75b2 */ /* 0x0086700008000100 */
[----:B------:R3:W1:Y:S01]  /*0860*/  SYNCS.EXCH.64 URZ, [UR9+0xb0], UR14 ;  /* 0x0000b00e09ff75b2 */ /* 0x0006620008000100 */
[----:B------:R3:W1:Y:S01]  /*0870*/  SYNCS.EXCH.64 URZ, [UR9+0x98], UR12 ;  /* 0x0000980c09ff75b2 */ /* 0x0006620008000100 */
[----:B------:R3:W1:Y:S01]  /*0880*/  SYNCS.EXCH.64 URZ, [UR9+0xb8], UR14 ;  /* 0x0000b80e09ff75b2 */ /* 0x0006620008000100 */
[----:B------:R3:W1:Y:S01]  /*0890*/  SYNCS.EXCH.64 URZ, [UR9+0xa0], UR12 ;  /* 0x0000a00c09ff75b2 */ /* 0x0006620008000100 */
[----:B------:R3:W1:Y:S01]  /*08a0*/  SYNCS.EXCH.64 URZ, [UR9+0xc0], UR14 ;  /* 0x0000c00e09ff75b2 */ /* 0x0006620008000100 */
[----:B------:R3:W1:Y:S01]  /*08b0*/  SYNCS.EXCH.64 URZ, [UR9+0xa8], UR12 ;  /* 0x0000a80c09ff75b2 */ /* 0x0006620008000100 */
[----:B------:R3:W1:Y:S01]  /*08c0*/  SYNCS.EXCH.64 URZ, [UR9+0xc8], UR14 ;  /* 0x0000c80e09ff75b2 */ /* 0x0006620008000100 */
[----:B------:R-:W-:Y:S01]  /*08d0*/  NOP ;  /* 0x0000000000007918 */ /* 0x000fe20000000000 */
.L_x_11:
[----:B------:R-:W2:Y:S01]  /*08e0*/  SHFL.IDX PT, R0, R72, RZ, 0x1f ;  /* 0x00001fff48007589 */ /* 0x000ea200000e0000 */
[----:B------:R-:W-:Y:S01]  /*08f0*/  NOP ;  /* 0x0000000000007918 */ /* 0x000fe20000000000 */
[----:B--2---:R-:W-:-:S13]  /*0900*/  ISETP.NE.AND P0, PT, R0, 0x3, PT ;  /* 0x000000030000780c */ /* 0x004fda0003f05270 */
[----:B------:R-:W-:Y:S05]  /*0910*/  @P0 BRA `(.L_x_12) ;  /* 0x00000000002c0947 */ /* 0x000fea0003800000 */
[----:B------:R-:W-:Y:S01]  /*0920*/  UMOV UR8, 0x400 ;  /* 0x0000040000087882 */ /* 0x000fe20000000000 */
[----:B------:R-:W-:Y:S01]  /*0930*/  UMOV UR7, 0x20 ;  /* 0x0000002000077882 */ /* 0x000fe20000000000 */
[----:B------:R-:W-:Y:S02]  /*0940*/  ULEA UR8, UR37, UR8, 0x18 ;  /* 0x0000000825087291 */ /* 0x000fe4000f8ec0ff */
[----:B---3--:R-:W-:-:S04]  /*0950*/  UIADD3 UR12, UPT, UPT, -UR7, 0x100000, URZ ;  /* 0x00100000070c7890 */ /* 0x008fc8000fffe1ff */
[----:B------:R-:W-:Y:S02]  /*0960*/  USHF.L.U32 UR13, UR12, 0xb, URZ ;  /* 0x0000000b0c0d7899 */ /* 0x000fe400080006ff */
[----:B------:R-:W-:Y:S01]  /*0970*/  USHF.L.U32 UR12, UR12, 0x1, URZ ;  /* 0x000000010c0c7899 */ /* 0x000fe200080006ff */
[----:B------:R-:W-:Y:S01]  /*0980*/  ELECT P0, URZ, PT ;  /* 0x0000000000ff782f */ /* 0x000fe20003800000 */
[----:B------:R-:W2:Y:S10]  /*0990*/  FENCE.VIEW.ASYNC.S ;  /* 0x00000000000073c6 */ /* 0x000eb40000000000 */
[----:B--2---:R2:W3:Y:S01]  /*09a0*/  SYNCS.EXCH.64 URZ, [UR8+0xd0], UR12 ;  /* 0x0000d00c08ff75b2 */ /* 0x0044e20008000100 */
[----:B------:R2:W1:Y:S01]  /*09b0*/  SYNCS.EXCH.64 URZ, [UR8+0xd8], UR12 ;  /* 0x0000d80c08ff75b2 */ /* 0x0004620008000100 */
[----:B------:R-:W-:Y:S01]  /*09c0*/  NOP ;  /* 0x0000000000007918 */ /* 0x000fe20000000000 */
.L_x_12:
[----:B------:R-:W4:Y:S01]  /*09d0*/  SHFL.IDX PT, R0, R72, RZ, 0x1f ;  /* 0x00001fff48007589 */ /* 0x000f2200000e0000 */
[----:B------:R-:W-:Y:S01]  /*09e0*/  NOP ;  /* 0x0000000000007918 */ /* 0x000fe20000000000 */
[----:B----4-:R-:W-:-:S13]  /*09f0*/  ISETP.NE.AND P0, PT, R0, 0x4, PT ;  /* 0x000000040000780c */ /* 0x010fda0003f05270 */
[----:B------:R-:W-:Y:S05]  /*0a00*/  @P0 BRA `(.L_x_13) ;  /* 0x0000000000480947 */ /* 0x000fea0003800000 */
[----:B---3--:R-:W-:Y:S01]  /*0a10*/  UMOV UR9, 0x1e0 ;  /* 0x000001e000097882 */ /* 0x008fe20000000000 */
[----:B--2---:R-:W-:Y:S01]  /*0a20*/  UMOV UR8, 0x400 ;  /* 0x0000040000087882 */ /* 0x004fe20000000000 */
[----:B------:R-:W-:Y:S01]  /*0a30*/  USEL UR9, UR9, 0x1a0, UP5 ;  /* 0x000001a009097887 */ /* 0x000fe2000a800000 */
        /* <DEDUP_REMOVED lines=9> */
[----:B------:R-:W2:Y:S02]  /*0ad0*/  FENCE.VIEW.ASYNC.S ;  /* 0x00000000000073c6 */ /* 0x000ea40000000000 */
[----:B--2---:R4:W2:Y:S08]  /*0ae0*/  SYNCS.EXCH.64 URZ, [UR8+0xe0], UR12 ;  /* 0x0000e00c08ff75b2 */ /* 0x0048b00008000100 */
[----:B------:R4:W3:Y:S01]  /*0af0*/  SYNCS.EXCH.64 URZ, [UR8+0xf0], UR14 ;  /* 0x0000f00e08ff75b2 */ /* 0x0008e20008000100 */
[----:B------:R4:W1:Y:S01]  /*0b00*/  SYNCS.EXCH.64 URZ, [UR8+0xe8], UR12 ;  /* 0x0000e80c08ff75b2 */ /* 0x0008620008000100 */
[----:B------:R4:W1:Y:S02]  /*0b10*/  SYNCS.EXCH.64 URZ, [UR8+0xf8], UR14 ;  /* 0x0000f80e08ff75b2 */ /* 0x0008640008000100 */
[----:B----4-:R-:W-:Y:S01]  /*0b20*/  NOP ;  /* 0x0000000000007918 */ /* 0x010fe20000000000 */
.L_x_13:
[----:B------:R-:W4:Y:S01]  /*0b30*/  SHFL.IDX PT, R0, R72, RZ, 0x1f ;  /* 0x00001fff48007589 */ /* 0x000f2200000e0000 */
[----:B------:R-:W-:Y:S01]  /*0b40*/  NOP ;  /* 0x0000000000007918 */ /* 0x000fe20000000000 */
[----:B----4-:R-:W-:-:S13]  /*0b50*/  ISETP.NE.AND P0, PT, R0, 0x5, PT ;  /* 0x000000050000780c */ /* 0x010fda0003f05270 */
[----:B------:R-:W-:Y:S05]  /*0b60*/  @P0 BRA `(.L_x_14) ;  /* 0x0000000000540947 */ /* 0x000fea0003800000 */
[----:B---3--:R-:W-:Y:S01]  /*0b70*/  UMOV UR9, 0x400 ;  /* 0x0000040000097882 */ /* 0x008fe20000000000 */
[----:B--2---:R-:W-:Y:S01]  /*0b80*/  UMOV UR8, 0x1 ;  /* 0x0000000100087882 */ /* 0x004fe20000000000 */
        /* <DEDUP_REMOVED lines=13> */
[----:B------:R4:W1:Y:S01]  /*0c60*/  SYNCS.EXCH.64 URZ, [UR9+0x128], UR14 ;  /* 0x0001280e09ff75b2 */ /* 0x0008620008000100 */
[----:B------:R4:W1:Y:S01]  /*0c70*/  SYNCS.EXCH.64 URZ, [UR9+0x110], UR12 ;  /* 0x0001100c09ff75b2 */ /* 0x0008620008000100 */
[----:B------:R4:W1:Y:S01]  /*0c80*/  SYNCS.EXCH.64 URZ, [UR9+0x130], UR14 ;  /* 0x0001300e09ff75b2 */ /* 0x0008620008000100 */
[----:B------:R4:W1:Y:S01]  /*0c90*/  SYNCS.EXCH.64 URZ, [UR9+0x118], UR12 ;  /* 0x0001180c09ff75b2 */ /* 0x0008620008000100 */
[----:B------:R4:W1:Y:S02]  /*0ca0*/  SYNCS.EXCH.64 URZ, [UR9+0x138], UR14 ;  /* 0x0001380e09ff75b2 */ /* 0x0008640008000100 */
[----:B----4-:R-:W-:Y:S01]  /*0cb0*/  NOP ;  /* 0x0000000000007918 */ /* 0x010fe20000000000 */
.L_x_14:
[----:B------:R-:W4:Y:S01]  /*0cc0*/  SHFL.IDX PT, R0, R72, RZ, 0x1f ;  /* 0x00001fff48007589 */ /* 0x000f2200000e0000 */
[----:B------:R-:W-:Y:S01]  /*0cd0*/  ISETP.NE.OR P1, PT, RZ, UR10, !P1 ;  /* 0x0000000aff007c0c */ /* 0x000fe2000cf25670 */
[----:B------:R-:W-:Y:S01]  /*0ce0*/  NOP ;  /* 0x0000000000007918 */ /* 0x000fe20000000000 */
[----:B----4-:R-:W-:-:S13]  /*0cf0*/  ISETP.NE.AND P0, PT, R0, 0x3, PT ;  /* 0x000000030000780c */ /* 0x010fda0003f05270 */
[----:B------:R-:W-:Y:S05]  /*0d00*/  @P0 BRA `(.L_x_15) ;  /* 0x0000000000340947 */ /* 0x000fea0003800000 */
[----:B--2---:R-:W-:Y:S01]  /*0d10*/  UMOV UR8, 0x400 ;  /* 0x0000040000087882 */ /* 0x004fe20000000000 */
[----:B------:R-:W-:Y:S01]  /*0d20*/  UMOV UR7, 0x20 ;  /* 0x0000002000077882 */ /* 0x000fe20000000000 */
[----:B------:R-:W-:Y:S02]  /*0d30*/  ULEA UR8, UR37, UR8, 0x18 ;  /* 0x0000000825087291 */ /* 0x000fe4000f8ec0ff */
[----:B---3--:R-:W-:-:S04]  /*0d40*/  UIADD3 UR12, UPT, UPT, -UR7, 0x100000, URZ ;  /* 0x00100000070c7890 */ /* 0x008fc8000fffe1ff */
[----:B------:R-:W-:Y:S02]  /*0d50*/  USHF.L.U32 UR13, UR12, 0xb, URZ ;  /* 0x0000000b0c0d7899 */ /* 0x000fe400080006ff */
[----:B------:R-:W-:Y:S01]  /*0d60*/  USHF.L.U32 UR12, UR12, 0x1, URZ ;  /* 0x000000010c0c7899 */ /* 0x000fe200080006ff */
[----:B------:R-:W-:Y:S01]  /*0d70*/  ELECT P0, URZ, PT ;  /* 0x0000000000ff782f */ /* 0x000fe20003800000 */
[----:B------:R-:W2:Y:S10]  /*0d80*/  FENCE.VIEW.ASYNC.S ;  /* 0x00000000000073c6 */ /* 0x000eb40000000000 */
[----:B--2---:R4:W2:Y:S01]  /*0d90*/  SYNCS.EXCH.64 URZ, [UR8+0x140], UR12 ;  /* 0x0001400c08ff75b2 */ /* 0x0048a20008000100 */
[----:B------:R4:W3:Y:S01]  /*0da0*/  SYNCS.EXCH.64 URZ, [UR8+0x150], UR12 ;  /* 0x0001500c08ff75b2 */ /* 0x0008e20008000100 */
[----:B------:R4:W1:Y:S01]  /*0db0*/  SYNCS.EXCH.64 URZ, [UR8+0x148], UR12 ;  /* 0x0001480c08ff75b2 */ /* 0x0008620008000100 */
[----:B------:R4:W1:Y:S02]  /*0dc0*/  SYNCS.EXCH.64 URZ, [UR8+0x158], UR12 ;  /* 0x0001580c08ff75b2 */ /* 0x0008640008000100 */
[----:B----4-:R-:W-:Y:S01]  /*0dd0*/  NOP ;  /* 0x0000000000007918 */ /* 0x010fe20000000000 */
.L_x_15:
[----:B------:R-:W-:Y:S01]  /*0de0*/  VOTEU.ALL UP1, P1 ;  /* 0x0000000000ff7886 */ /* 0x000fe20000820000 */
[----:B--2---:R-:W2:Y:S01]  /*0df0*/  LDCU UR8, c[0x0][0x36c] ;  /* 0x00006d80ff0877ac */ /* 0x004ea20008000800 */
[----:B------:R-:W-:Y:S01]  /*0e00*/  NOP ;  /* 0x0000000000007918 */ /* 0x000fe20000000000 */
[----:B------:R-:W-:Y:S01]  /*0e10*/  LOP3.LUT R10, R81, 0x1f, RZ, 0xc0, !PT ;  /* 0x0000001f510a7812 */ /* 0x000fe200078ec0ff */
[----:B---3--:R-:W-:Y:S01]  /*0e20*/  UMOV UR12, 0x20 ;  /* 0x00000020000c7882 */ /* 0x008fe20000000000 */
[----:B------:R-:W-:Y:S01]  /*0e30*/  @!UP1 UMOV UR7, 0x400 ;  /* 0x0000040000079882 */ /* 0x000fe20000000000 */
[----:B------:R-:W-:-:S04]  /*0e40*/  @!UP1 UIADD3 UR12, UPT, UPT, -UR12, 0x100000, URZ ;  /* 0x001000000c0c9890 */ /* 0x000fc8000fffe1ff */
[----:B------:R-:W-:Y:S02]  /*0e50*/  @!UP1 USHF.L.U32 UR13, UR12, 0xb, URZ ;  /* 0x0000000b0c0d9899 */ /* 0x000fe400080006ff */
[----:B------:R-:W-:Y:S02]  /*0e60*/  @!UP1 USHF.L.U32 UR12, UR12, 0x1, URZ ;  /* 0x000000010c0c9899 */ /* 0x000fe400080006ff */
[----:B------:R-:W-:Y:S01]  /*0e70*/  @!UP1 ULEA UR7, UR37, UR7, 0x18 ;  /* 0x0000000725079291 */ /* 0x000fe2000f8ec0ff */
[----:B------:R-:W-:Y:S01]  /*0e80*/  VOTEU.ALL UP1, P1 ;  /* 0x0000000000ff7886 */ /* 0x000fe20000820000 */
[----:B------:R-:W-:Y:S01]  /*0e90*/  UISETP.NE.AND UP4, UPT, UR10, URZ, UPT ;  /* 0x000000ff0a00728c */ /* 0x000fe2000bf85270 */
[----:B------:R-:W3:Y:S09]  /*0ea0*/  FENCE.VIEW.ASYNC.S ;  /* 0x00000000000073c6 */ /* 0x000ef20000000000 */
[----:B---3--:R3:W4:Y:S01]  /*0eb0*/  @!UP1 SYNCS.EXCH.64 URZ, [UR7+0x160], UR12 ;  /* 0x0001600c07ff95b2 */ /* 0x0087220008000100 */
[----:B--2---:R-:W-:-:S09]  /*0ec0*/  UISETP.EQ.U32.AND UP1, UPT, UR8, 0x1, UPT ;  /* 0x000000010800788c */ /* 0x004fd2000bf22070 */
[----:B------:R-:W-:Y:S05]  /*0ed0*/  BRA.U !UP1, `(.L_x_16) ;  /* 0x0000000109087547 */ /* 0x000fea000b800000 */
[----:B-1--4-:R-:W-:Y:S01]  /*0ee0*/  UCGABAR_ARV ;  /* 0x00000000000079c7 */ /* 0x012fe20008000000 */
[----:B------:R-:W-:Y:S05]  /*0ef0*/  BRA `(.L_x_17) ;  /* 0x0000000000047947 */ /* 0x000fea0003800000 */
.L_x_16:
[----:B-1--4-:R-:W-:Y:S01]  /*0f00*/  NOP ;  /* 0x0000000000007918 */ /* 0x012fe20000000000 */
.L_x_17:
[----:B------:R-:W1:Y:S01]  /*0f10*/  S2R R11, SR_CTAID.X ;  /* 0x00000000000b7919 */ /* 0x000e620000002500 */
[----:B------:R-:W-:-:S05]  /*0f20*/  CS2R.32 R68, SR_CgaSize ;  /* 0x0000000000447805 */ /* 0x000fca0000008a00 */
[----:B------:R-:W-:-:S05]  /*0f30*/  IMAD R68, R68, -0xa0, RZ ;  /* 0xffffff6044447824 */ /* 0x000fca00078e02ff */
[----:B------:R-:W-:-:S14]  /*0f40*/  R2UR UR8, R68 ;  /* 0x00000000440872ca */ /* 0x000fdc00000e0000 */
[----:B------:R-:W2:Y:S01]  /*0f50*/  LDCU UR8, c[0x0][UR8+0x2b0] ;  /* 0x00005600080877ac */ /* 0x000ea20008000800 */
[----:B------:R-:W-:-:S05]  /*0f60*/  CS2R.32 R0, SR_CgaSize ;  /* 0x0000000000007805 */ /* 0x000fca0000008a00 */
[----:B------:R-:W-:-:S06]  /*0f70*/  IMAD R0, R0, -0xa0, RZ ;  /* 0xffffff6000007824 */ /* 0x000fcc00078e02ff */
[----:B------:R-:W4:Y:S01]  /*0f80*/  LDC R0, c[0x0][R0+0x2a0] ;  /* 0x0000a80000007b82 */ /* 0x000f220000000800 */
[----:B------:R-:W-:Y:S01]  /*0f90*/  PRMT R8, RZ, 0x7610, R8 ;  /* 0x00007610ff087816 */ /* 0x000fe20000000008 */
[----:B------:R-:W2:Y:S01]  /*0fa0*/  S2R R20, SR_CTAID.Y ;  /* 0x0000000000147919 */ /* 0x000ea20000002600 */
[----:B------:R-:W-:-:S05]  /*0fb0*/  CS2R.32 R68, SR_CgaSize ;  /* 0x0000000000447805 */ /* 0x000fca0000008a00 */
[----:B------:R-:W-:-:S05]  /*0fc0*/  IMAD R68, R68, -0xa0, RZ ;  /* 0xffffff6044447824 */ /* 0x000fca00078e02ff */
[----:B---3--:R-:W-:-:S14]  /*0fd0*/  R2UR UR7, R68 ;  /* 0x00000000440772ca */ /* 0x008fdc00000e0000 */
[----:B------:R-:W3:Y:S01]  /*0fe0*/  LDCU UR7, c[0x0][UR7+0x2b4] ;  /* 0x00005680070777ac */ /* 0x000ee20008000800 */
[----:B------:R-:W-:Y:S01]  /*0ff0*/  UISETP.NE.AND UP2, UPT, UR10, 0x2, UPT ;  /* 0x000000020a00788c */ /* 0x000fe2000bf45270 */
[----:B------:R-:W2:Y:S01]  /*1000*/  LDC R9, c[0x0][0xb24] ;  /* 0x0002c900ff097b82 */ /* 0x000ea20000000800 */
[----:B------:R-:W-:-:S05]  /*1010*/  CS2R.32 R66, SR_CgaSize ;  /* 0x0000000000427805 */ /* 0x000fca0000008a00 */
[----:B------:R-:W-:-:S06]  /*1020*/  IMAD R66, R66, -0xa0, RZ ;  /* 0xffffff6042427824 */ /* 0x000fcc00078e02ff */
[----:B------:R-:W4:Y:S08]  /*1030*/  LDC R66, c[0x0][R66+0x2a4] ;  /* 0x0000a90042427b82 */ /* 0x000f300000000800 */
[----:B------:R-:W4:Y:S01]  /*1040*/  LDC R26, c[0x0][0xb24] ;  /* 0x0002c900ff1a7b82 */ /* 0x000f220000000800 */
[----:B-1----:R-:W-:Y:S01]  /*1050*/  I2FP.F32.U32 R4, R11 ;  /* 0x0000000b00047245 */ /* 0x002fe20000201000 */
[----:B------:R-:W-:-:S06]  /*1060*/  IMAD.MOV.U32 R21, RZ, RZ, R11 ;  /* 0x000000ffff157224 */ /* 0x000fcc00078e000b */
[----:B------:R-:W1:Y:S01]  /*1070*/  S2UR UR36, SR_CTAID.Z ;  /* 0x00000000002479c3 */ /* 0x000e620000002700 */
[----:B--2---:R-:W-:Y:S02]  /*1080*/  ISETP.GE.AND P0, PT, R9, 0x1, PT ;  /* 0x000000010900780c */ /* 0x004fe40003f06270 */
[----:B------:R-:W-:Y:S01]  /*1090*/  I2FP.F32.U32 R2, R20 ;  /* 0x0000001400027245 */ /* 0x000fe20000201000 */
[----:B------:R-:W-:-:S04]  /*10a0*/  FMUL R4, R4, UR8 ;  /* 0x0000000804047c20 */ /* 0x000fc80008400000 */
[----:B---3--:R-:W-:Y:S01]  /*10b0*/  FMUL R2, R2, UR7 ;  /* 0x0000000702027c20 */ /* 0x008fe20008400000 */
[----:B------:R-:W2:Y:S01]  /*10c0*/  F2I.U32.TRUNC.NTZ R68, R4 ;  /* 0x0000000400447305 */ /* 0x000ea2000020f000 */
[----:B------:R-:W3:Y:S07]  /*10d0*/  LDCU UR7, c[0x0][0xb30] ;  /* 0x00016600ff0777ac */ /* 0x000eee0008000800 */
[----:B------:R-:W1:Y:S01]  /*10e0*/  F2I.U32.TRUNC.NTZ R3, R2 ;  /* 0x0000000200037305 */ /* 0x000e62000020f000 */
[----:B--2---:R-:W-:-:S04]  /*10f0*/  IMAD.MOV R68, RZ, RZ, -R68 ;  /* 0x000000ffff447224 */ /* 0x004fc800078e0a44 */
[----:B----4-:R-:W-:Y:S01]  /*1100*/  IMAD R68, R0, R68, R11 ;  /* 0x0000004400447224 */ /* 0x010fe200078e020b */
[----:B------:R-:W-:Y:S01]  /*1110*/  PRMT R0, RZ, 0x7610, R0 ;  /* 0x00007610ff007816 */ /* 0x000fe20000000000 */
[----:B---3--:R-:W-:Y:S01]  /*1120*/  UISETP.NE.AND UP3, UPT, UR7, 0x1, UPT ;  /* 0x000000010700788c */ /* 0x008fe2000bf65270 */
[----:B-1----:R-:W-:-:S05]  /*1130*/  IADD3 R3, PT, PT, -R3, RZ, RZ ;  /* 0x000000ff03037210 */ /* 0x002fca0007ffe1ff */
[----:B------:R-:W-:Y:S01]  /*1140*/  IMAD R66, R66, R3, R20 ;  /* 0x0000000342427224 */ /* 0x000fe200078e0214 */
[----:B------:R-:W-:Y:S06]  /*1150*/  BRA.U UP4, `(.L_x_18) ;  /* 0x0000000104247547 */ /* 0x000fec000b800000 */
[----:B------:R-:W-:Y:S01]  /*1160*/  ISETP.NE.AND P1, PT, R66, RZ, PT ;  /* 0x000000ff4200720c */ /* 0x000fe20003f25270 */
[----:B------:R-:W-:Y:S01]  /*1170*/  IMAD.MOV.U32 R0, RZ, RZ, 0x3 ;  /* 0x00000003ff007424 */ /* 0x000fe200078e00ff */
[C---:B------:R-:W-:Y:S02]  /*1180*/  LOP3.LUT R3, R68.reuse, 0xfffffffe, RZ, 0xc0, !PT ;  /* 0xfffffffe44037812 */ /* 0x040fe400078ec0ff */
[----:B------:R-:W-:Y:S02]  /*1190*/  ISETP.LT.U32.OR P1, PT, R68, 0x2, !P1 ;  /* 0x000000024400780c */ /* 0x000fe40004f21470 */
[----:B------:R-:W-:Y:S02]  /*11a0*/  SHF.L.U32 R0, R0, R3, RZ ;  /* 0x0000000300007219 */ /* 0x000fe400000006ff */
[----:B------:R-:W-:Y:S02]  /*11b0*/  SEL R5, RZ, 0x1, !P1 ;  /* 0x00000001ff057807 */ /* 0x000fe40004800000 */
[----:B------:R-:W-:-:S05]  /*11c0*/  SEL R2, RZ, 0x2, !P1 ;  /* 0x00000002ff027807 */ /* 0x000fca0004800000 */
[----:B------:R-:W-:-:S05]  /*11d0*/  IMAD.IADD R2, R5, 0x1, R2 ;  /* 0x0000000105027824 */ /* 0x000fca00078e0202 */
[----:B------:R-:W-:Y:S02]  /*11e0*/  PRMT R8, R2, 0x7610, R8 ;  /* 0x0000761002087816 */ /* 0x000fe40000000008 */
.L_x_18:
[----:B------:R-:W-:Y:S05]  /*11f0*/  @!P0 BRA `(.L_x_19) ;  /* 0x0000000000b88947 */ /* 0x000fea0003800000 */
[----:B------:R-:W1:Y:S01]  /*1200*/  LDC.64 R4, c[0x0][0xb18] ;  /* 0x0002c600ff047b82 */ /* 0x000e620000000a00 */
[----:B------:R-:W-:-:S07]  /*1210*/  ISETP.NE.AND P0, PT, R9, 0x1, PT ;  /* 0x000000010900780c */ /* 0x000fce0003f05270 */
[----:B------:R-:W2:Y:S08]  /*1220*/  LDC R14, c[0x0][0xb0c] ;  /* 0x0002c300ff0e7b82 */ /* 0x000eb00000000800 */
[----:B------:R-:W3:Y:S08]  /*1230*/  LDC R13, c[0x0][0x370] ;  /* 0x0000dc00ff0d7b82 */ /* 0x000ef00000000800 */
[----:B------:R-:W4:Y:S01]  /*1240*/  LDC R16, c[0x0][0x374] ;  /* 0x0000dd00ff107b82 */ /* 0x000f220000000800 */
[----:B-1----:R-:W-:-:S07]  /*1250*/  ISETP.NE.AND P1, PT, R4, 0x1, PT ;  /* 0x000000010400780c */ /* 0x002fce0003f25270 */
[----:B------:R-:W3:Y:S01]  /*1260*/  LDC.64 R6, c[0x0][0xb10] ;  /* 0x0002c400ff067b82 */ /* 0x000ee20000000a00 */
[----:B--2---:R-:W-:-:S07]  /*1270*/  ISETP.NE.AND P2, PT, R14, 0x1, PT ;  /* 0x000000010e00780c */ /* 0x004fce0003f45270 */
[----:B------:R-:W1:Y:S08]  /*1280*/  LDC R12, c[0x0][0xb20] ;  /* 0x0002c800ff0c7b82 */ /* 0x000e700000000800 */
[----:B------:R-:W2:Y:S01]  /*1290*/  LDC.64 R2, c[0x0][0xb28] ;  /* 0x0002ca00ff027b82 */ /* 0x000ea20000000a00 */
[----:B----4-:R-:W-:-:S04]  /*12a0*/  IMAD.HI.U32 R15, R16, R5, RZ ;  /* 0x00000005100f7227 */ /* 0x010fc800078e00ff */
[----:B------:R-:W-:-:S04]  /*12b0*/  IMAD.HI.U32 R5, R20, R5, RZ ;  /* 0x0000000514057227 */ /* 0x000fc800078e00ff */
[----:B---3--:R-:W-:-:S04]  /*12c0*/  IMAD.HI.U32 R18, R13, R6, RZ ;  /* 0x000000060d127227 */ /* 0x008fc800078e00ff */
[C---:B------:R-:W-:Y:S01]  /*12d0*/  IMAD.HI.U32 R22, R11.reuse, R6, RZ ;  /* 0x000000060b167227 */ /* 0x040fe200078e00ff */
[-C--:B------:R-:W-:Y:S02]  /*12e0*/  @P2 SHF.R.U32.HI R13, RZ, R7.reuse, R18 ;  /* 0x00000007ff0d2219 */ /* 0x080fe40000011612 */
[-C--:B-1----:R-:W-:Y:S02]  /*12f0*/  @P1 SHF.R.U32.HI R16, RZ, R12.reuse, R15 ;  /* 0x0000000cff101219 */ /* 0x082fe4000001160f */
[----:B------:R-:W-:Y:S02]  /*1300*/  SHF.R.U32.HI R5, RZ, R12, R5 ;  /* 0x0000000cff057219 */ /* 0x000fe40000011605 */
[----:B------:R-:W-:Y:S02]  /*1310*/  SHF.R.U32.HI R22, RZ, R7, R22 ;  /* 0x00000007ff167219 */ /* 0x000fe40000011616 */
[----:B------:R-:W-:Y:S01]  /*1320*/  SEL R5, R20, R5, !P1 ;  /* 0x0000000514057207 */ /* 0x000fe20004800000 */
[----:B--2---:R-:W-:Y:S01]  /*1330*/  IMAD.HI.U32 R18, R16, R2, RZ ;  /* 0x0000000210127227 */ /* 0x004fe200078e00ff */
[----:B------:R-:W-:-:S02]  /*1340*/  SEL R21, R11, R22, !P2 ;  /* 0x000000160b157207 */ /* 0x000fc40005000000 */
[----:B------:R-:W-:Y:S01]  /*1350*/  IADD3 R7, PT, PT, -R5, RZ, RZ ;  /* 0x000000ff05077210 */ /* 0x000fe20007ffe1ff */
[----:B------:R-:W-:Y:S01]  /*1360*/  IMAD.HI.U32 R6, R13, R2, RZ ;  /* 0x000000020d067227 */ /* 0x000fe200078e00ff */
[----:B------:R-:W-:-:S03]  /*1370*/  @P0 SHF.R.U32.HI R16, RZ, R3, R18 ;  /* 0x00000003ff100219 */ /* 0x000fc60000011612 */
[----:B------:R-:W-:Y:S01]  /*1380*/  IMAD R7, R4, R7, R20 ;  /* 0x0000000704077224 */ /* 0x000fe200078e0214 */
[----:B------:R-:W-:Y:S01]  /*1390*/  @P0 SHF.R.U32.HI R13, RZ, R3, R6 ;  /* 0x00000003ff0d0219 */ /* 0x000fe20000011606 */
[----:B------:R-:W-:-:S04]  /*13a0*/  IMAD R16, R16, R9, RZ ;  /* 0x0000000910107224 */ /* 0x000fc800078e02ff */
[----:B------:R-:W-:Y:S01]  /*13b0*/  IMAD R6, R13, R9, RZ ;  /* 0x000000090d067224 */ /* 0x000fe200078e02ff */
[----:B------:R-:W-:-:S04]  /*13c0*/  ISETP.GE.AND P1, PT, R5, R16, PT ;  /* 0x000000100500720c */ /* 0x000fc80003f26270 */
[----:B------:R-:W-:Y:S01]  /*13d0*/  ISETP.GE.OR P1, PT, R21, R6, P1 ;  /* 0x000000061500720c */ /* 0x000fe20000f26670 */
[----:B------:R-:W-:-:S05]  /*13e0*/  IMAD.HI.U32 R6, R5, R2, RZ ;  /* 0x0000000205067227 */ /* 0x000fca00078e00ff */
[----:B------:R-:W-:-:S04]  /*13f0*/  SHF.R.U32.HI R6, RZ, R3, R6 ;  /* 0x00000003ff067219 */ /* 0x000fc80000011606 */
[----:B------:R-:W-:-:S03]  /*1400*/  SEL R6, R5, R6, !P0 ;  /* 0x0000000605067207 */ /* 0x000fc60004000000 */
[----:B------:R-:W-:Y:S01]  /*1410*/  @!P1 IMAD.HI.U32 R12, R21, R2, RZ ;  /* 0x00000002150c9227 */ /* 0x000fe200078e00ff */
[----:B------:R-:W-:-:S04]  /*1420*/  IADD3 R2, PT, PT, -R6, RZ, RZ ;  /* 0x000000ff06027210 */ /* 0x000fc80007ffe1ff */
[----:B------:R-:W-:Y:S01]  /*1430*/  @!P1 SHF.R.U32.HI R12, RZ, R3, R12 ;  /* 0x00000003ff0c9219 */ /* 0x000fe2000001160c */
[----:B------:R-:W-:-:S03]  /*1440*/  IMAD R2, R9, R2, R5 ;  /* 0x0000000209027224 */ /* 0x000fc600078e0205 */
[----:B------:R-:W-:-:S05]  /*1450*/  @!P1 SEL R3, R21, R12, !P0 ;  /* 0x0000000c15039207 */ /* 0x000fca0004000000 */
[--C-:B------:R-:W-:Y:S02]  /*1460*/  @!P1 IMAD.IADD R6, R6, 0x1, -R3.reuse ;  /* 0x0000000106069824 */ /* 0x100fe400078e0a03 */
[----:B------:R-:W-:Y:S01]  /*1470*/  @!P1 IMAD R3, R2, R13, R3 ;  /* 0x0000000d02039224 */ /* 0x000fe200078e0203 */
[----:B------:R-:W-:Y:S01]  /*1480*/  IADD3 R2, PT, PT, -R21, RZ, RZ ;  /* 0x000000ff15027210 */ /* 0x000fe20007ffe1ff */
[----:B------:R-:W-:Y:S02]  /*1490*/  @!P1 IMAD R5, R6, R9, R21 ;  /* 0x0000000906059224 */ /* 0x000fe400078e0215 */
[----:B------:R-:W-:Y:S02]  /*14a0*/  @!P1 IMAD.MOV.U32 R21, RZ, RZ, R3 ;  /* 0x000000ffff159224 */ /* 0x000fe400078e0003 */
[----:B------:R-:W-:Y:S02]  /*14b0*/  IMAD R2, R14, R2, R11 ;  /* 0x000000020e027224 */ /* 0x000fe400078e020b */
[----:B------:R-:W-:-:S02]  /*14c0*/  IMAD R20, R5, R4, R7 ;  /* 0x0000000405147224 */ /* 0x000fc400078e0207 */
[----:B------:R-:W-:Y:S02]  /*14d0*/  IMAD R21, R21, R14, R2 ;  /* 0x0000000e15157224 */ /* 0x000fe400078e0202 */
.L_x_19:
[----:B------:R-:W-:Y:S05]  /*14e0*/  BRA.U UP3, `(.L_x_20) ;  /* 0x0000000103407547 */ /* 0x000fea000b800000 */
[----:B------:R-:W1:Y:S08]  /*14f0*/  LDC.64 R4, c[0x0][0xb10] ;  /* 0x0002c400ff047b82 */ /* 0x000e700000000a00 */
[----:B------:R-:W2:Y:S08]  /*1500*/  LDC.64 R2, c[0x0][0xb18] ;  /* 0x0002c600ff027b82 */ /* 0x000eb00000000a00 */
[----:B------:R-:W3:Y:S08]  /*1510*/  LDC R6, c[0x0][0xb20] ;  /* 0x0002c800ff067b82 */ /* 0x000ef00000000800 */
[----:B------:R-:W4:Y:S01]  /*1520*/  LDC R12, c[0x0][0xb0c] ;  /* 0x0002c300ff0c7b82 */ /* 0x000f220000000800 */
[----:B-1----:R-:W-:-:S05]  /*1530*/  IMAD.HI.U32 R4, R21, R4, RZ ;  /* 0x0000000415047227 */ /* 0x002fca00078e00ff */
[----:B------:R-:W-:Y:S01]  /*1540*/  SHF.R.U32.HI R4, RZ, R5, R4 ;  /* 0x00000005ff047219 */ /* 0x000fe20000011604 */
[----:B--2---:R-:W-:Y:S01]  /*1550*/  IMAD.HI.U32 R3, R20, R3, RZ ;  /* 0x0000000314037227 */ /* 0x004fe200078e00ff */
[----:B------:R-:W-:-:S04]  /*1560*/  ISETP.NE.AND P0, PT, R2, 0x1, PT ;  /* 0x000000010200780c */ /* 0x000fc80003f05270 */
[----:B---3--:R-:W-:-:S04]  /*1570*/  SHF.R.U32.HI R3, RZ, R6, R3 ;  /* 0x00000006ff037219 */ /* 0x008fc80000011603 */
[----:B------:R-:W-:Y:S02]  /*1580*/  SEL R3, R20, R3, !P0 ;  /* 0x0000000314037207 */ /* 0x000fe40004000000 */
[----:B----4-:R-:W-:-:S04]  /*1590*/  ISETP.NE.AND P1, PT, R12, 0x1, PT ;  /* 0x000000010c00780c */ /* 0x010fc80003f25270 */
[----:B------:R-:W-:-:S05]  /*15a0*/  SEL R6, R21, R4, !P1 ;  /* 0x0000000415067207 */ /* 0x000fca0004800000 */
[----:B------:R-:W-:Y:S02]  /*15b0*/  IMAD.IADD R4, R3, 0x1, -R6 ;  /* 0x0000000103047824 */ /* 0x000fe400078e0a06 */
[----:B------:R-:W-:Y:S02]  /*15c0*/  IMAD.IADD R3, R6, 0x1, -R3 ;  /* 0x0000000106037824 */ /* 0x000fe400078e0a03 */
[----:B------:R-:W-:Y:S02]  /*15d0*/  IMAD R21, R4, R12, R21 ;  /* 0x0000000c04157224 */ /* 0x000fe400078e0215 */
[----:B------:R-:W-:Y:S02]  /*15e0*/  IMAD R20, R3, R2, R20 ;  /* 0x0000000203147224 */ /* 0x000fe400078e0214 */
.L_x_20:
[----:B------:R-:W-:Y:S05]  /*15f0*/  BRA.U !UP1, `(.L_x_21) ;  /* 0x00000001090c7547 */ /* 0x000fea000b800000 */
[----:B------:R-:W-:Y:S01]  /*1600*/  UCGABAR_WAIT ;  /* 0x0000000000007dc7 */ /* 0x000fe20008000000 */
[----:B------:R-:W-:Y:S01]  /*1610*/  CCTL.IVALL ;  /* 0x00000000ff00798f */ /* 0x000fe20002000000 */
[----:B------:R-:W-:Y:S05]  /*1620*/  BRA `(.L_x_22) ;  /* 0x0000000000047947 */ /* 0x000fea0003800000 */
.L_x_21:
[----:B------:R-:W-:Y:S06]  /*1630*/  BAR.SYNC.DEFER_BLOCKING 0x0 ;  /* 0x0000000000007b1d */ /* 0x000fec0000010000 */
.L_x_22:
[----:B------:R-:W-:Y:S05]  /*1640*/  BRA.U UP2, `(.L_x_23) ;  /* 0x00000015026c7547 */ /* 0x000fea000b800000 */
[----:B------:R-:W1:Y:S01]  /*1650*/  LDCU UR4, c[0x0][0x38c] ;  /* 0x00007180ff0477ac */ /* 0x000e620008000800 */
[----:B------:R-:W2:Y:S01]  /*1660*/  LDC R9, c[0x0][0x370] ;  /* 0x0000dc00ff097b82 */ /* 0x000ea20000000800 */
[C---:B------:R-:W-:Y:S01]  /*1670*/  IMAD.SHL.U32 R17, R11.reuse, 0x20, RZ ;  /* 0x000000200b117824 */ /* 0x040fe200078e00ff */
[----:B------:R-:W-:Y:S01]  /*1680*/  PLOP3.LUT P1, PT, PT, PT, UP5, 0x80, 0x8 ;  /* 0x000000000008781c */ /* 0x000fe20003f2f058 */
[----:B------:R-:W-:Y:S01]  /*1690*/  HFMA2 R15, -RZ, RZ, 0, 5.9604644775390625e-08 ;  /* 0x00000001ff0f7431 */ /* 0x000fe200000001ff */
[----:B------:R-:W-:Y:S01]  /*16a0*/  UISETP.NE.AND UP1, UPT, UR10, URZ, UPT ;  /* 0x000000ff0a00728c */ /* 0x000fe2000bf25270 */
[----:B------:R-:W-:Y:S01]  /*16b0*/  HFMA2 R12, -RZ, RZ, 0, 0 ;  /* 0x00000000ff0c7431 */ /* 0x000fe200000001ff */
[----:B------:R-:W-:Y:S01]  /*16c0*/  ISETP.NE.AND P4, PT, R10, RZ, P5 ;  /* 0x000000ff0a00720c */ /* 0x000fe20002f85270 */
[----:B------:R-:W-:Y:S01]  /*16d0*/  IMAD.SHL.U32 R16, R11, 0x80, RZ ;  /* 0x000000800b107824 */ /* 0x000fe200078e00ff */
[----:B------:R-:W3:Y:S01]  /*16e0*/  LDC R0, c[0x0][0x374] ;  /* 0x0000dd00ff007b82 */ /* 0x000ee20000000800 */
[----:B------:R-:W-:Y:S01]  /*16f0*/  PLOP3.LUT P1, PT, P1, PT, PT, 0x8, 0x80 ;  /* 0x000000000080781c */ /* 0x000fe20000f2e170 */
[----:B------:R-:W-:Y:S01]  /*1700*/  IMAD.MOV.U32 R14, RZ, RZ, RZ ;  /* 0x000000ffff0e7224 */ /* 0x000fe200078e00ff */
[----:B------:R-:W-:Y:S01]  /*1710*/  MOV R8, 0x1 ;  /* 0x0000000100087802 */ /* 0x000fe20000000f00 */
[----:B------:R-:W-:Y:S01]  /*1720*/  IMAD.MOV.U32 R10, RZ, RZ, RZ ;  /* 0x000000ffff0a7224 */ /* 0x000fe200078e00ff */
[----:B------:R-:W-:Y:S01]  /*1730*/  LOP3.LUT R17, R17, 0x20, RZ, 0xc0, !PT ;  /* 0x0000002011117812 */ /* 0x000fe200078ec0ff */
[----:B------:R-:W4:Y:S01]  /*1740*/  LDCU.64 UR14, c[0x0][0x348] ;  /* 0x00006900ff0e77ac */ /* 0x000f220008000a00 */
[----:B-1----:R-:W-:-:S02]  /*1750*/  UIADD3 UR5, UPT, UPT, UR4, 0x1f, URZ ;  /* 0x0000001f04057890 */ /* 0x002fc4000fffe0ff */
[----:B------:R-:W-:Y:S02]  /*1760*/  USEL UR22, UR6, 0x2, UP1 ;  /* 0x0000000206167887 */ /* 0x000fe40008800000 */
[----:B------:R-:W-:Y:S01]  /*1770*/  USHF.R.S32.HI UR7, URZ, 0x1f, UR5 ;  /* 0x0000001fff077899 */ /* 0x000fe20008011405 */
[----:B------:R-:W-:-:S03]  /*1780*/  UMOV UR23, URZ ;  /* 0x000000ff00177c82 */ /* 0x000fc60008000000 */
[----:B------:R-:W-:Y:S02]  /*1790*/  ULEA.HI UR7, UR7, UR5, URZ, 0x5 ;  /* 0x0000000507077291 */ /* 0x000fe4000f8f28ff */
[----:B------:R-:W-:Y:S02]  /*17a0*/  UIADD3 UR5, UPT, UPT, UR4, -0x1, URZ ;  /* 0xffffffff04057890 */ /* 0x000fe4000fffe0ff */
[----:B------:R-:W-:Y:S02]  /*17b0*/  USHF.R.S32.HI UR7, URZ, 0x5, UR7 ;  /* 0x00000005ff077899 */ /* 0x000fe40008011407 */
[----:B------:R-:W-:Y:S02]  /*17c0*/  UISETP.GE.U32.AND UP2, UPT, UR5, -0x3f, UPT ;  /* 0xffffffc10500788c */ /* 0x000fe4000bf46070 */
[----:B------:R-:W-:Y:S02]  /*17d0*/  UISETP.LT.U32.AND UP0, UPT, UR7, 0x9, UPT ;  /* 0x000000090700788c */ /* 0x000fe4000bf01070 */
[----:B------:R-:W-:-:S02]  /*17e0*/  UIADD3 UR4, UPT, UPT, UR4, 0x3e, URZ ;  /* 0x0000003e04047890 */ /* 0x000fc4000fffe0ff */
[----:B------:R-:W-:-:S04]  /*17f0*/  USEL UR5, UR7, 0x9, UP0 ;  /* 0x0000000907057887 */ /* 0x000fc80008000000 */
[----:B------:R-:W-:Y:S02]  /*1800*/  UIADD3 UR21, UPT, UPT, UR5, -0x1, URZ ;  /* 0xffffffff05157890 */ /* 0x000fe4000fffe0ff */
[----:B------:R-:W-:Y:S02]  /*1810*/  @UP2 UIADD3 UR21, UPT, UPT, UR5, URZ, URZ ;  /* 0x000000ff05152290 */ /* 0x000fe4000fffe0ff */
[----:B------:R-:W-:Y:S02]  /*1820*/  UIADD3 UR24, UPT, UPT, UR7, -UR5, URZ ;  /* 0x8000000507187290 */ /* 0x000fe4000fffe0ff */
[----:B------:R-:W-:Y:S02]  /*1830*/  UIADD3 UR13, UPT, UPT, UR21, 0x1, URZ ;  /* 0x00000001150d7890 */ /* 0x000fe4000fffe0ff */
[----:B--2-4-:R-:W-:-:S12]  /*1840*/  UIADD3 UR21, UPT, UPT, -UR21, URZ, URZ ;  /* 0x000000ff15157290 */ /* 0x014fd8000fffe1ff */
.L_x_43:
[----:B------:R-:W-:Y:S01]  /*1850*/  UISETP.NE.AND UP0, UPT, UR37, URZ, UPT ;  /* 0x000000ff2500728c */ /* 0x000fe2000bf05270 */
[----:B------:R-:W1:Y:S08]  /*1860*/  S2UR UR37, SR_CgaCtaId ;  /* 0x00000000002579c3 */ /* 0x000e700000008800 */
[----:B------:R-:W-:Y:S05]  /*1870*/  BRA.U UP0, `(.L_x_24) ;  /* 0x0000000100347547 */ /* 0x000fea000b800000 */
[----:B------:R-:W2:Y:S01]  /*1880*/  S2R R2, SR_CgaCtaId ;  /* 0x0000000000027919 */ /* 0x000ea20000008800 */
[----:B------:R-:W-:-:S04]  /*1890*/  MOV R3, 0x400 ;  /* 0x0000040000037802 */ /* 0x000fc80000000f00 */
[----:B--2---:R-:W-:Y:S02]  /*18a0*/  LEA R3, R2, R3, 0x18 ;  /* 0x0000000302037211 */ /* 0x004fe400078ec0ff */
[----:B------:R-:W-:-:S03]  /*18b0*/  SHF.L.U32 R2, R8, 0x1f, RZ ;  /* 0x0000001f08027819 */ /* 0x000fc600000006ff */
[----:B------:R-:W-:-:S04]  /*18c0*/  IMAD R3, R10, 0x8, R3 ;  /* 0x000000080a037824 */ /* 0x000fc800078e0203 */
[----:B------:R-:W2:Y:S02]  /*18d0*/  SYNCS.PHASECHK.TRANS64.TRYWAIT P0, [R3+URZ+0x150], R2 ;  /* 0x00015002030075a7 */ /* 0x000ea400080011ff */
[----:B--2---:R-:W-:Y:S05]  /*18e0*/  @!P0 BRA `(.L_x_25) ;  /* 0x0000007000d48947 */ /* 0x004fea0003800000 */
.L_x_155:
[----:B------:R-:W-:Y:S01]  /*18f0*/  VIADD R10, R10, 0x1 ;  /* 0x000000010a0a7836 */ /* 0x000fe20000000000 */
[----:B------:R2:W-:Y:S04]  /*1900*/  SYNCS.ARRIVE.TRANS64.A1T0 RZ, [R3+URZ+0x140], RZ ;  /* 0x000140ff03ff79a7 */ /* 0x0005e800081000ff */
[----:B------:R-:W-:-:S04]  /*1910*/  ISETP.NE.AND P0, PT, R10, 0x2, PT ;  /* 0x000000020a00780c */ /* 0x000fc80003f05270 */
[----:B------:R-:W-:Y:S02]  /*1920*/  SEL R10, R10, RZ, P0 ;  /* 0x000000ff0a0a7207 */ /* 0x000fe40000000000 */
[----:B--2---:R-:W-:-:S04]  /*1930*/  SEL R3, RZ, 0x1, P0 ;  /* 0x00000001ff037807 */ /* 0x004fc80000000000 */
[----:B------:R-:W-:-:S07]  /*1940*/  LOP3.LUT R8, R8, R3, RZ, 0x3c, !PT ;  /* 0x0000000308087212 */ /* 0x000fce00078e3cff */
.L_x_24:
[----:B------:R-:W-:Y:S01]  /*1950*/  UMOV UR6, 0x400 ;  /* 0x0000040000067882 */ /* 0x000fe20000000000 */
[----:B------:R-:W-:Y:S01]  /*1960*/  LEA.HI R3, R21, R21, RZ, 0x1 ;  /* 0x0000001515037211 */ /* 0x000fe200078f08ff */
[----:B-1----:R-:W-:Y:S01]  /*1970*/  ULEA UR6, UR37, UR6, 0x18 ;  /* 0x0000000625067291 */ /* 0x002fe2000f8ec0ff */
[----:B------:R-:W-:Y:S01]  /*1980*/  SHF.L.U32 R2, R15, 0x1f, RZ ;  /* 0x0000001f0f027819 */ /* 0x000fe200000006ff */
[----:B------:R-:W-:Y:S01]  /*1990*/  UISETP.GE.U32.AND UP0, UPT, UR4, 0x3f, UPT ;  /* 0x0000003f0400788c */ /* 0x000fe2000bf06070 */
[----:B------:R-:W-:Y:S01]  /*19a0*/  R2UR UR35, R16 ;  /* 0x00000000102372ca */ /* 0x000fe200000e0000 */
[----:B------:R-:W-:Y:S01]  /*19b0*/  ULEA UR8, UR23, UR6, 0x3 ;  /* 0x0000000617087291 */ /* 0x000fe2000f8e18ff */
[----:B------:R-:W-:Y:S01]  /*19c0*/  IMAD.SHL.U32 R3, R3, 0x80, RZ ;  /* 0x0000008003037824 */ /* 0x000fe200078e00ff */
[----:B------:R-:W-:Y:S01]  /*19d0*/  R2UR UR11, R17 ;  /* 0x00000000110b72ca */ /* 0x000fe200000e0000 */
[----:B------:R-:W-:-:S03]  /*19e0*/  UMOV UR25, URZ ;  /* 0x000000ff00197c82 */ /* 0x000fc60008000000 */
[----:B------:R-:W-:-:S03]  /*19f0*/  LOP3.LUT R3, R3, 0xffffff00, RZ, 0xc0, !PT ;  /* 0xffffff0003037812 */ /* 0x000fc600078ec0ff */
[----:B------:R1:W2:Y:S01]  /*1a00*/  SYNCS.PHASECHK.TRANS64.TRYWAIT P0, [UR8+0x48], R2 ;  /* 0x00004802ff0075a7 */ /* 0x0002a20008001108 */
[----:B------:R-:W-:Y:S02]  /*1a10*/  R2UR UR9, R3 ;  /* 0x00000000030972ca */ /* 0x000fe400000e0000 */
[----:B------:R-:W-:-:S11]  /*1a20*/  R2UR UR8, R20 ;  /* 0x00000000140872ca */ /* 0x000fd600000e0000 */
[----:B------:R-:W-:Y:S02]  /*1a30*/  ULOP3.LUT UR35, UR9, 0x80, UR35, 0xf8, !UPT ;  /* 0x0000008009237892 */ /* 0x000fe4000f8ef823 */
[----:B------:R-:W-:Y:S01]  /*1a40*/  ULEA UR11, UR8, UR11, 0x6 ;  /* 0x0000000b080b7291 */ /* 0x000fe2000f8e30ff */
[----:B------:R-:W-:Y:S11]  /*1a50*/  BRA.U !UP0, `(.L_x_26) ;  /* 0x0000000108c07547 */ /* 0x000ff6000b800000 */
[----:B------:R-:W-:Y:S01]  /*1a60*/  UMOV UR16, UR21 ;  /* 0x0000001500107c82 */ /* 0x000fe20008000000 */
[----:B------:R-:W-:Y:S01]  /*1a70*/  UMOV UR17, UR23 ;  /* 0x0000001700117c82 */ /* 0x000fe20008000000 */
[----:B------:R-:W-:-:S05]  /*1a80*/  UMOV UR34, URZ ;  /* 0x000000ff00227c82 */ /* 0x000fca0008000000 */
.L_x_32:
[----:B------:R-:W-:Y:S01]  /*1a90*/  ULEA UR33, UR17, UR6, 0x3 ;  /* 0x0000000611217291 */ /* 0x000fe2000f8e18ff */
[----:B------:R-:W-:Y:S01]  /*1aa0*/  @P5 MOV R3, 0xa000 ;  /* 0x0000a00000035802 */ /* 0x000fe20000000f00 */
[----:B-12-4-:R-:W-:Y:S10]  /*1ab0*/  @P0 BRA `(.L_x_27) ;  /* 0x00000000000c0947 */ /* 0x016ff40003800000 */
[----:B------:R-:W-:-:S04]  /*1ac0*/  SHF.L.U32 R5, R15, 0x1f, RZ ;  /* 0x0000001f0f057819 */ /* 0x000fc800000006ff */
[----:B------:R-:W2:Y:S02]  /*1ad0*/  SYNCS.PHASECHK.TRANS64.TRYWAIT P0, [UR33+0x48], R5 ;  /* 0x00004805ff0075a7 */ /* 0x000ea40008001121 */
[----:B--2---:R-:W-:Y:S05]  /*1ae0*/  @!P0 BRA `(.L_x_28) ;  /* 0x0000007000688947 */ /* 0x004fea0003800000 */
.L_x_27:
[----:B------:R2:W-:Y:S01]  /*1af0*/  @P5 SYNCS.ARRIVE.TRANS64 RZ, [UR33], R3 ;  /* 0x00000003ffff59a7 */ /* 0x0005e20008000021 */
[----:B------:R-:W-:Y:S02]  /*1b00*/  ULOP3.LUT UR8, UR22, 0x2, URZ, 0xfc, !UPT ;  /* 0x0000000216087892 */ /* 0x000fe4000f8efcff */
[----:B------:R-:W-:Y:S02]  /*1b10*/  UIADD3 UR16, UPT, UPT, UR16, 0x1, URZ ;  /* 0x0000000110107890 */ /* 0x000fe4000fffe0ff */
[----:B------:R-:W-:Y:S02]  /*1b20*/  UISETP.NE.AND UP0, UPT, UR8, 0x2, UPT ;  /* 0x000000020800788c */ /* 0x000fe4000bf05270 */
[----:B------:R-:W-:-:S07]  /*1b30*/  UISETP.NE.AND UP2, UPT, UR16, 0x1, UPT ;  /* 0x000000011000788c */ /* 0x000fce000bf45270 */
[----:B------:R-:W-:Y:S05]  /*1b40*/  BRA.U UP0, `(.L_x_29) ;  /* 0x0000000100047547 */ /* 0x000fea000b800000 */
[----:B------:R-:W-:Y:S05]  /*1b50*/  BPT.TRAP 0x1 ;  /* 0x000000040000795c */ /* 0x000fea0000300000 */
.L_x_29:
[----:B------:R-:W-:Y:S04]  /*1b60*/  BSSY.RECONVERGENT B0, `(.L_x_30) ;  /* 0x0000003000007945 */ /* 0x000fe80003800200 */
[----:B------:R-:W-:Y:S05]  /*1b70*/  @!P4 BRA `(.L_x_31) ;  /* 0x000000000004c947 */ /* 0x000fea0003800000 */
[----:B------:R-:W-:Y:S05]  /*1b80*/  BPT.TRAP 0x1 ;  /* 0x000000040000795c */ /* 0x000fea0000300000 */
.L_x_31:
[----:B------:R-:W-:Y:S05]  /*1b90*/  BSYNC.RECONVERGENT B0 ;  /* 0x0000000000007941 */ /* 0x000fea0003800200 */
.L_x_30:
[----:B------:R-:W-:Y:S02]  /*1ba0*/  UIADD3 UR23, UPT, UPT, UR17, 0x1, URZ ;  /* 0x0000000111177890 */ /* 0x000fe4000fffe0ff */
[----:B------:R-:W-:Y:S02]  /*1bb0*/  ULEA UR32, UR17, UR6, 0xe ;  /* 0x0000000611207291 */ /* 0x000fe4000f8e70ff */
[----:B------:R-:W-:Y:S02]  /*1bc0*/  UISETP.NE.AND UP0, UPT, UR23, 0x9, UPT ;  /* 0x000000091700788c */ /* 0x000fe4000bf05270 */
[----:B------:R-:W-:Y:S02]  /*1bd0*/  UIADD3 UR28, UP1, UPT, UR14, 0x80, URZ ;  /* 0x000000800e1c7890 */ /* 0x000fe4000ff3e0ff */
[----:B------:R-:W-:Y:S02]  /*1be0*/  USEL UR9, URZ, 0x1, UP0 ;  /* 0x00000001ff097887 */ /* 0x000fe40008000000 */
[----:B------:R-:W-:-:S02]  /*1bf0*/  USEL UR23, UR23, URZ, UP0 ;  /* 0x000000ff17177287 */ /* 0x000fc40008000000 */
[----:B------:R-:W-:Y:S02]  /*1c00*/  UIADD3 UR26, UP0, UPT, UR14, 0x180, URZ ;  /* 0x000001800e1a7890 */ /* 0x000fe4000ff1e0ff */
[----:B------:R-:W-:Y:S01]  /*1c10*/  ULEA UR8, UR23, UR6, 0x3 ;  /* 0x0000000617087291 */ /* 0x000fe2000f8e18ff */
[----:B------:R-:W-:Y:S01]  /*1c20*/  LOP3.LUT R15, R15, UR9, RZ, 0x3c, !PT ;  /* 0x000000090f0f7c12 */ /* 0x000fe2000f8e3cff */
[----:B------:R-:W-:Y:S02]  /*1c30*/  ULOP3.LUT UR33, UR33, 0xfefffff8, URZ, 0xc0, !UPT ;  /* 0xfefffff821217892 */ /* 0x000fe4000f8ec0ff */
[----:B------:R-:W-:Y:S01]  /*1c40*/  UIADD3.X UR29, UPT, UPT, URZ, UR15, URZ, UP1, !UPT ;  /* 0x0000000fff1d7290 */ /* 0x000fe20008ffe4ff */
[----:B-1----:R-:W-:Y:S01]  /*1c50*/  SHF.L.U32 R2, R15, 0x1f, RZ ;  /* 0x0000001f0f027819 */ /* 0x002fe200000006ff */
[----:B------:R-:W-:Y:S02]  /*1c60*/  UIADD3 UR32, UPT, UPT, UR32, 0x8400, URZ ;  /* 0x0000840020207890 */ /* 0x000fe4000fffe0ff */
[----:B------:R-:W-:Y:S01]  /*1c70*/  UIADD3.X UR27, UPT, UPT, URZ, UR15, URZ, UP0, !UPT ;  /* 0x0000000fff1b7290 */ /* 0x000fe200087fe4ff */
[----:B------:R4:W1:Y:S01]  /*1c80*/  SYNCS.PHASECHK.TRANS64.TRYWAIT P0, [UR8+0x48], R2 ;  /* 0x00004802ff0075a7 */ /* 0x0008620008001108 */
[----:B------:R-:W-:Y:S01]  /*1c90*/  ULEA UR8, UR17, UR6, 0xc ;  /* 0x0000000611087291 */ /* 0x000fe2000f8e60ff */
[----:B------:R-:W-:Y:S01]  /*1ca0*/  UMOV UR18, 0x0 ;  /* 0x0000000000127882 */ /* 0x000fe20000000000 */
[----:B------:R-:W-:-:S02]  /*1cb0*/  UMOV UR19, 0x10000000 ;  /* 0x1000000000137882 */ /* 0x000fc40000000000 */
[----:B------:R-:W-:Y:S01]  /*1cc0*/  UIADD3 UR8, UPT, UPT, UR8, 0x2c400, URZ ;  /* 0x0002c40008087890 */ /* 0x000fe2000fffe0ff */
[----:B------:R2:W-:Y:S01]  /*1cd0*/  UTMALDG.3D.2CTA [UR32], [UR28], desc[UR18] ;  /* 0x000012201c0075b4 */ /* 0x0005e20008211000 */
[----:B------:R-:W-:Y:S01]  /*1ce0*/  UMOV UR10, UR34 ;  /* 0x00000022000a7c82 */ /* 0x000fe20008000000 */
[----:B------:R-:W-:Y:S01]  /*1cf0*/  UMOV UR12, UR36 ;  /* 0x00000024000c7c82 */ /* 0x000fe20008000000 */
[----:B------:R-:W-:Y:S01]  /*1d00*/  UMOV UR9, UR33 ;  /* 0x0000002100097c82 */ /* 0x000fe20008000000 */
[----:B------:R-:W-:Y:S01]  /*1d10*/  UMOV UR25, UR13 ;  /* 0x0000000d00197c82 */ /* 0x000fe20008000000 */
[----:B------:R-:W-:-:S03]  /*1d20*/  UMOV UR17, UR23 ;  /* 0x0000001700117c82 */ /* 0x000fc60008000000 */
[----:B------:R4:W-:Y:S01]  /*1d30*/  UTMALDG.3D.2CTA [UR8], [UR26], desc[UR18] ;  /* 0x000012081a0075b4 */ /* 0x0009e20008211000 */
[----:B--2---:R-:W-:Y:S01]  /*1d40*/  UIADD3 UR34, UPT, UPT, UR34, 0x20, URZ ;  /* 0x0000002022227890 */ /* 0x004fe2000fffe0ff */
[----:B------:R-:W-:Y:S11]  /*1d50*/  BRA.U UP2, `(.L_x_32) ;  /* 0xfffffffd024c7547 */ /* 0x000ff6000b83ffff */
.L_x_26:
[----:B----4-:R-:W-:Y:S01]  /*1d60*/  ULEA UR8, UR23, UR6, 0x3 ;  /* 0x0000000617087291 */ /* 0x010fe2000f8e18ff */
[----:B-1----:R-:W-:Y:S01]  /*1d70*/  SHF.L.U32 R2, R15, 0x1f, RZ ;  /* 0x0000001f0f027819 */ /* 0x002fe200000006ff */
[----:B------:R-:W-:Y:S01]  /*1d80*/  @!P1 SYNCS.ARRIVE.TRANS64.A1T0 RZ, [UR6+0xd8], RZ ;  /* 0x0000d8ffffff99a7 */ /* 0x000fe20008100006 */
[----:B------:R-:W-:-:S06]  /*1d90*/  UISETP.GT.AND UP0, UPT, UR7, UR5, UPT ;  /* 0x000000050700728c */ /* 0x000fcc000bf04270 */
[----:B--2---:R1:W2:Y:S03]  /*1da0*/  SYNCS.PHASECHK.TRANS64.TRYWAIT P0, [UR8+0x48], R2 ;  /* 0x00004802ff0075a7 */ /* 0x0042a60008001108 */
[----:B------:R-:W-:Y:S05]  /*1db0*/  BRA.U !UP0, `(.L_x_33) ;  /* 0x0000000108c07547 */ /* 0x000fea000b800000 */
[----:B------:R-:W-:Y:S01]  /*1dc0*/  UIADD3 UR26, UPT, UPT, UR24, UR25, URZ ;  /* 0x00000019181a7290 */ /* 0x000fe2000fffe0ff */
[----:B------:R-:W-:-:S11]  /*1dd0*/  UMOV UR27, UR23 ;  /* 0x00000017001b7c82 */ /* 0x000fd60008000000 */
.L_x_39:
[----:B------:R-:W-:Y:S01]  /*1de0*/  ULEA UR17, UR27, UR6, 0x3 ;  /* 0x000000061b117291 */ /* 0x000fe2000f8e18ff */
[----:B--2---:R-:W-:Y:S01]  /*1df0*/  @P5 MOV R3, 0xa000 ;  /* 0x0000a00000035802 */ /* 0x004fe20000000f00 */
[----:B-12---:R-:W-:Y:S10]  /*1e00*/  @P0 BRA `(.L_x_34) ;  /* 0x00000000000c0947 */ /* 0x006ff40003800000 */
[----:B------:R-:W-:-:S04]  /*1e10*/  SHF.L.U32 R5, R15, 0x1f, RZ ;  /* 0x0000001f0f057819 */ /* 0x000fc800000006ff */
[----:B------:R-:W2:Y:S02]  /*1e20*/  SYNCS.PHASECHK.TRANS64.TRYWAIT P0, [UR17+0x48], R5 ;  /* 0x00004805ff0075a7 */ /* 0x000ea40008001111 */
[----:B--2---:R-:W-:Y:S05]  /*1e30*/  @!P0 BRA `(.L_x_35) ;  /* 0x0000006c00ac8947 */ /* 0x004fea0003800000 */
.L_x_34:
[----:B------:R2:W-:Y:S01]  /*1e40*/  @P5 SYNCS.ARRIVE.TRANS64 RZ, [UR17], R3 ;  /* 0x00000003ffff59a7 */ /* 0x0005e20008000011 */
[----:B------:R-:W-:-:S04]  /*1e50*/  ULOP3.LUT UR8, UR22, 0x2, URZ, 0xfc, !UPT ;  /* 0x0000000216087892 */ /* 0x000fc8000f8efcff */
[----:B------:R-:W-:-:S09]  /*1e60*/  UISETP.NE.AND UP0, UPT, UR8, 0x2, UPT ;  /* 0x000000020800788c */ /* 0x000fd2000bf05270 */
[----:B------:R-:W-:Y:S05]  /*1e70*/  BRA.U UP0, `(.L_x_36) ;  /* 0x0000000100047547 */ /* 0x000fea000b800000 */
[----:B------:R-:W-:Y:S05]  /*1e80*/  BPT.TRAP 0x1 ;  /* 0x000000040000795c */ /* 0x000fea0000300000 */
.L_x_36:
[----:B------:R-:W-:Y:S04]  /*1e90*/  BSSY.RECONVERGENT B0, `(.L_x_37) ;  /* 0x0000003000007945 */ /* 0x000fe80003800200 */
[----:B------:R-:W-:Y:S05]  /*1ea0*/  @!P4 BRA `(.L_x_38) ;  /* 0x000000000004c947 */ /* 0x000fea0003800000 */
[----:B------:R-:W-:Y:S05]  /*1eb0*/  BPT.TRAP 0x1 ;  /* 0x000000040000795c */ /* 0x000fea0000300000 */
.L_x_38:
[----:B------:R-:W-:Y:S05]  /*1ec0*/  BSYNC.RECONVERGENT B0 ;  /* 0x0000000000007941 */ /* 0x000fea0003800200 */
.L_x_37:
        /* <DEDUP_REMOVED lines=9> */
[----:B------:R-:W-:Y:S02]  /*1f60*/  USHF.L.U32 UR18, UR25, 0x5, URZ ;  /* 0x0000000519127899 */ /* 0x000fe400080006ff */
[----:B------:R-:W-:Y:S01]  /*1f70*/  ULOP3.LUT UR17, UR17, 0xfefffff8, URZ, 0xc0, !UPT ;  /* 0xfefffff811117892 */ /* 0x000fe2000f8ec0ff */
[----:B-1----:R-:W-:Y:S01]  /*1f80*/  SHF.L.U32 R2, R15, 0x1f, RZ ;  /* 0x0000001f0f027819 */ /* 0x002fe200000006ff */
[----:B------:R-:W-:Y:S02]  /*1f90*/  UIADD3 UR16, UPT, UPT, UR16, 0x8400, URZ ;  /* 0x0000840010107890 */ /* 0x000fe4000fffe0ff */
[----:B------:R-:W-:Y:S01]  /*1fa0*/  UIADD3.X UR33, UPT, UPT, URZ, UR15, URZ, UP1, !UPT ;  /* 0x0000000fff217290 */ /* 0x000fe20008ffe4ff */
[----:B------:R4:W1:Y:S01]  /*1fb0*/  SYNCS.PHASECHK.TRANS64.TRYWAIT P0, [UR8+0x48], R2 ;  /* 0x00004802ff0075a7 */ /* 0x0008620008001108 */
[----:B------:R-:W-:-:S02]  /*1fc0*/  ULEA UR8, UR27, UR6, 0xc ;  /* 0x000000061b087291 */ /* 0x000fc4000f8e60ff */
[----:B------:R-:W-:Y:S02]  /*1fd0*/  UIADD3.X UR31, UPT, UPT, URZ, UR15, URZ, UP0, !UPT ;  /* 0x0000000fff1f7290 */ /* 0x000fe400087fe4ff */
[----:B------:R-:W-:Y:S01]  /*1fe0*/  UIADD3 UR8, UPT, UPT, UR8, 0x2c400, URZ ;  /* 0x0002c40008087890 */ /* 0x000fe2000fffe0ff */
[----:B------:R-:W-:Y:S01]  /*1ff0*/  UMOV UR28, 0x0 ;  /* 0x00000000001c7882 */ /* 0x000fe20000000000 */
[----:B------:R-:W-:Y:S01]  /*2000*/  UMOV UR29, 0x10000000 ;  /* 0x10000000001d7882 */ /* 0x000fe20000000000 */
[----:B------:R-:W-:Y:S01]  /*2010*/  UMOV UR19, UR35 ;  /* 0x0000002300137c82 */ /* 0x000fe20008000000 */
[----:B------:R-:W-:Y:S01]  /*2020*/  UMOV UR20, UR36 ;  /* 0x0000002400147c82 */ /* 0x000fe20008000000 */
[----:B------:R-:W-:Y:S01]  /*2030*/  UMOV UR12, UR36 ;  /* 0x00000024000c7c82 */ /* 0x000fe20008000000 */
[----:B------:R-:W-:Y:S01]  /*2040*/  UMOV UR9, UR17 ;  /* 0x0000001100097c82 */ /* 0x000fe20008000000 */
[----:B------:R-:W-:Y:S01]  /*2050*/  UMOV UR10, UR18 ;  /* 0x00000012000a7c82 */ /* 0x000fe20008000000 */
[----:B------:R4:W-:Y:S01]  /*2060*/  UTMALDG.3D.2CTA [UR16], [UR32], desc[UR28] ;  /* 0x00001c10200075b4 */ /* 0x0009e20008211000 */
[----:B------:R-:W-:Y:S01]  /*2070*/  UIADD3 UR25, UPT, UPT, UR25, 0x1, URZ ;  /* 0x0000000119197890 */ /* 0x000fe2000fffe0ff */
[----:B------:R-:W-:-:S03]  /*2080*/  UMOV UR27, UR23 ;  /* 0x00000017001b7c82 */ /* 0x000fc60008000000 */
[----:B------:R-:W-:Y:S01]  /*2090*/  UISETP.NE.AND UP0, UPT, UR25, UR26, UPT ;  /* 0x0000001a1900728c */ /* 0x000fe2000bf05270 */
[----:B------:R4:W-:Y:S08]  /*20a0*/  UTMALDG.3D.2CTA [UR8], [UR30], desc[UR28] ;  /* 0x00001c081e0075b4 */ /* 0x0009f00008211000 */
[----:B----4-:R-:W-:Y:S05]  /*20b0*/  BRA.U UP0, `(.L_x_39) ;  /* 0xfffffffd00487547 */ /* 0x010fea000b83ffff */
.L_x_33:
[----:B-1----:R-:W-:Y:S01]  /*20c0*/  LEA R2, R14, UR6, 0x3 ;  /* 0x000000060e027c11 */ /* 0x002fe2000f8e18ff */
[----:B------:R-:W-:Y:S01]  /*20d0*/  NOP ;  /* 0x0000000000007918 */ /* 0x000fe20000000000 */
[----:B--2---:R-:W-:Y:S02]  /*20e0*/  SHF.L.U32 R3, R12, 0x1f, RZ ;  /* 0x0000001f0c037819 */ /* 0x004fe400000006ff */
[----:B------:R-:W-:Y:S02]  /*20f0*/  LEA R4, R14, UR6, 0x4 ;  /* 0x000000060e047c11 */ /* 0x000fe4000f8e20ff */
[----:B------:R-:W1:Y:S02]  /*2100*/  SYNCS.PHASECHK.TRANS64.TRYWAIT P0, [R2+URZ+0xe0], R3 ;  /* 0x0000e003020075a7 */ /* 0x000e6400080011ff */
[----:B-1----:R-:W-:Y:S05]  /*2110*/  @!P0 BRA `(.L_x_40) ;  /* 0x0000006c000c8947 */ /* 0x002fea0003800000 */
.L_x_158:
[----:B------:R-:W2:Y:S01]  /*2120*/  LDS.128 R4, [R4+0x170] ;  /* 0x0001700004047984 */ /* 0x000ea20000000c00 */
[----:B------:R-:W-:Y:S01]  /*2130*/  ISETP.GE.AND P0, PT, R26, 0x1, PT ;  /* 0x000000011a00780c */ /* 0x000fe20003f06270 */
[----:B-1----:R-:W-:Y:S01]  /*2140*/  VIADD R2, R2, 0xf0 ;  /* 0x000000f002027836 */ /* 0x002fe20000000000 */
[----:B------:R-:W-:Y:S01]  /*2150*/  @!PT LDS RZ, [RZ] ;  /* 0x00000000fffff984 */ /* 0x000fe20000000800 */
[----:B------:R-:W-:Y:S01]  /*2160*/  @!PT LDS RZ, [RZ] ;  /* 0x00000000fffff984 */ /* 0x000fe20000000800 */
[----:B------:R-:W-:Y:S01]  /*2170*/  @!PT LDS RZ, [RZ] ;  /* 0x00000000fffff984 */ /* 0x000fe20000000800 */
[----:B------:R-:W-:Y:S01]  /*2180*/  @!PT LDS RZ, [RZ] ;  /* 0x00000000fffff984 */ /* 0x000fe20000000800 */
[----:B------:R1:W-:Y:S06]  /*2190*/  MEMBAR.ALL.CTA ;  /* 0x0000000000007992 */ /* 0x0003ec0000008000 */
[----:B-1----:R-:W1:Y:S01]  /*21a0*/  FENCE.VIEW.ASYNC.S ;  /* 0x00000000000073c6 */ /* 0x002e620000000000 */
[----:B------:R-:W-:-:S04]  /*21b0*/  PRMT R2, RZ, 0x654, R2 ;  /* 0x00000654ff027816 */ /* 0x000fc80000000002 */
[----:B-1----:R1:W-:Y:S01]  /*21c0*/  SYNCS.ARRIVE.TRANS64.RED.A1T0 RZ, [R2+URZ], RZ ;  /* 0x000000ff02ff79a7 */ /* 0x0023e200081004ff */
[----:B--2---:R-:W-:-:S13]  /*21d0*/  LOP3.LUT P2, RZ, R6, 0x1, RZ, 0xc0, !PT ;  /* 0x0000000106ff7812 */ /* 0x004fda000784c0ff */
[----:B------:R-:W-:Y:S01]  /*21e0*/  @P2 SHF.R.U32.HI R3, RZ, 0x10, R5 ;  /* 0x00000010ff032819 */ /* 0x000fe20000011605 */
[----:B------:R-:W-:Y:S01]  /*21f0*/  VOTEU.ANY UP0, P2 ;  /* 0x0000000000ff7886 */ /* 0x000fe20001000100 */
[----:B------:R-:W-:Y:S02]  /*2200*/  @P2 MOV R13, R4 ;  /* 0x00000004000d2202 */ /* 0x000fe40000000f00 */
[----:B------:R-:W-:Y:S02]  /*2210*/  @P2 R2UR.BROADCAST UR8, R3 ;  /* 0x00000000030822ca */ /* 0x000fe400008e0000 */
[----:B------:R-:W-:-:S11]  /*2220*/  @P2 LOP3.LUT R11, R5, 0xffff, RZ, 0xc0, !PT ;  /* 0x0000ffff050b2812 */ /* 0x000fd600078ec0ff */
[----:B------:R-:W-:Y:S01]  /*2230*/  @UP0 UMOV UR36, UR8 ;  /* 0x0000000800240c82 */ /* 0x000fe20008000000 */
[----:B-1----:R-:W-:Y:S05]  /*2240*/  @!P0 BRA `(.L_x_41) ;  /* 0x0000000000b88947 */ /* 0x002fea0003800000 */
[----:B------:R-:W3:Y:S01]  /*2250*/  LDC.64 R4, c[0x0][0xb18] ;  /* 0x0002c600ff047b82 */ /* 0x000ee20000000a00 */
[----:B------:R-:W-:-:S07]  /*2260*/  ISETP.NE.AND P3, PT, R26, 0x1, PT ;  /* 0x000000011a00780c */ /* 0x000fce0003f65270 */
[----:B------:R-:W1:Y:S08]  /*2270*/  LDC.64 R6, c[0x0][0xb10] ;  /* 0x0002c400ff067b82 */ /* 0x000e700000000a00 */
[----:B------:R-:W2:Y:S08]  /*2280*/  LDC R18, c[0x0][0xb20] ;  /* 0x0002c800ff127b82 */ /* 0x000eb00000000800 */
[----:B------:R-:W4:Y:S01]  /*2290*/  LDC R20, c[0x0][0xb0c] ;  /* 0x0002c300ff147b82 */ /* 0x000f220000000800 */
[----:B---3--:R-:W-:Y:S01]  /*22a0*/  IMAD.HI.U32 R19, R0, R5, RZ ;  /* 0x0000000500137227 */ /* 0x008fe200078e00ff */
[----:B------:R-:W-:-:S03]  /*22b0*/  ISETP.NE.AND P0, PT, R4, 0x1, PT ;  /* 0x000000010400780c */ /* 0x000fc60003f05270 */
[----:B------:R-:W-:-:S03]  /*22c0*/  IMAD.HI.U32 R5, R11, R5, RZ ;  /* 0x000000050b057227 */ /* 0x000fc600078e00ff */
[----:B------:R-:W3:Y:S01]  /*22d0*/  LDC.64 R2, c[0x0][0xb28] ;  /* 0x0002ca00ff027b82 */ /* 0x000ee20000000a00 */
[----:B-1----:R-:W-:-:S04]  /*22e0*/  IMAD.HI.U32 R22, R9, R6, RZ ;  /* 0x0000000609167227 */ /* 0x002fc800078e00ff */
[----:B------:R-:W-:Y:S01]  /*22f0*/  IMAD.HI.U32 R24, R13, R6, RZ ;  /* 0x000000060d187227 */ /* 0x000fe200078e00ff */
[----:B------:R-:W-:Y:S02]  /*2300*/  SHF.R.U32.HI R22, RZ, R7, R22 ;  /* 0x00000007ff167219 */ /* 0x000fe40000011616 */
[-C--:B--2---:R-:W-:Y:S02]  /*2310*/  SHF.R.U32.HI R19, RZ, R18.reuse, R19 ;  /* 0x00000012ff137219 */ /* 0x084fe40000011613 */
[----:B------:R-:W-:Y:S02]  /*2320*/  SHF.R.U32.HI R18, RZ, R18, R5 ;  /* 0x00000012ff127219 */ /* 0x000fe40000011605 */
[----:B------:R-:W-:Y:S02]  /*2330*/  SEL R19, R0, R19, !P0 ;  /* 0x0000001300137207 */ /* 0x000fe40004000000 */
[----:B------:R-:W-:Y:S02]  /*2340*/  SHF.R.U32.HI R24, RZ, R7, R24 ;  /* 0x00000007ff187219 */ /* 0x000fe40000011618 */
[----:B----4-:R-:W-:-:S02]  /*2350*/  ISETP.NE.AND P1, PT, R20, 0x1, PT ;  /* 0x000000011400780c */ /* 0x010fc40003f25270 */
[----:B------:R-:W-:Y:S02]  /*2360*/  SEL R5, R11, R18, !P0 ;  /* 0x000000120b057207 */ /* 0x000fe40004000000 */
[----:B------:R-:W-:Y:S02]  /*2370*/  SEL R21, R9, R22, !P1 ;  /* 0x0000001609157207 */ /* 0x000fe40004800000 */
[----:B------:R-:W-:Y:S01]  /*2380*/  SEL R7, R13, R24, !P1 ;  /* 0x000000180d077207 */ /* 0x000fe20004800000 */
[----:B---3--:R-:W-:-:S04]  /*2390*/  IMAD.HI.U32 R22, R19, R2, RZ ;  /* 0x0000000213167227 */ /* 0x008fc800078e00ff */
[----:B------:R-:W-:Y:S01]  /*23a0*/  IMAD.HI.U32 R6, R21, R2, RZ ;  /* 0x0000000215067227 */ /* 0x000fe200078e00ff */
[----:B------:R-:W-:-:S04]  /*23b0*/  @P3 SHF.R.U32.HI R19, RZ, R3, R22 ;  /* 0x00000003ff133219 */ /* 0x000fc80000011616 */
        /* <DEDUP_REMOVED lines=8> */
[----:B------:R-:W-:-:S04]  /*2440*/  @!P0 IMAD.HI.U32 R18, R7, R2, RZ ;  /* 0x0000000207128227 */ /* 0x000fc800078e00ff */
[----:B------:R-:W-:Y:S01]  /*2450*/  IMAD.MOV R2, RZ, RZ, -R6 ;  /* 0x000000ffff027224 */ /* 0x000fe200078e0a06 */
[----:B------:R-:W-:-:S03]  /*2460*/  @!P0 SHF.R.U32.HI R18, RZ, R3, R18 ;  /* 0x00000003ff128219 */ /* 0x000fc60000011612 */
[----:B------:R-:W-:Y:S01]  /*2470*/  IMAD R2, R26, R2, R5 ;  /* 0x000000021a027224 */ /* 0x000fe200078e0205 */
[----:B------:R-:W-:Y:S02]  /*2480*/  @!P0 SEL R3, R7, R18, !P3 ;  /* 0x0000001207038207 */ /* 0x000fe40005800000 */
[----:B------:R-:W-:-:S03]  /*2490*/  IADD3 R18, PT, PT, -R5, RZ, RZ ;  /* 0x000000ff05127210 */ /* 0x000fc60007ffe1ff */
[--C-:B------:R-:W-:Y:S02]  /*24a0*/  @!P0 IMAD.IADD R6, R6, 0x1, -R3.reuse ;  /* 0x0000000106068824 */ /* 0x100fe400078e0a03 */
[----:B------:R-:W-:Y:S01]  /*24b0*/  @!P0 IMAD R3, R2, R21, R3 ;  /* 0x0000001502038224 */ /* 0x000fe200078e0203 */
[----:B------:R-:W-:Y:S01]  /*24c0*/  IADD3 R2, PT, PT, -R7, RZ, RZ ;  /* 0x000000ff07027210 */ /* 0x000fe20007ffe1ff */
[----:B------:R-:W-:Y:S02]  /*24d0*/  @!P0 IMAD R5, R26, R6, R7 ;  /* 0x000000061a058224 */ /* 0x000fe400078e0207 */
[----:B------:R-:W-:Y:S02]  /*24e0*/  IMAD R11, R4, R18, R11 ;  /* 0x00000012040b7224 */ /* 0x000fe400078e020b */
[----:B------:R-:W-:Y:S02]  /*24f0*/  @!P0 IMAD.MOV.U32 R7, RZ, RZ, R3 ;  /* 0x000000ffff078224 */ /* 0x000fe400078e0003 */
[----:B------:R-:W-:-:S02]  /*2500*/  IMAD R2, R20, R2, R13 ;  /* 0x0000000214027224 */ /* 0x000fc400078e020d */
[----:B------:R-:W-:Y:S02]  /*2510*/  IMAD R11, R5, R4, R11 ;  /* 0x00000004050b7224 */ /* 0x000fe400078e020b */
[----:B------:R-:W-:Y:S02]  /*2520*/  IMAD R13, R7, R20, R2 ;  /* 0x00000014070d7224 */ /* 0x000fe400078e0202 */
.L_x_41:
[----:B------:R-:W1:Y:S02]  /*2530*/  LDCU UR8, c[0x0][0xb30] ;  /* 0x00016600ff0877ac */ /* 0x000e640008000800 */
[----:B-1----:R-:W-:-:S09]  /*2540*/  UISETP.NE.AND UP0, UPT, UR8, 0x1, UPT ;  /* 0x000000010800788c */ /* 0x002fd2000bf05270 */
[----:B------:R-:W-:Y:S05]  /*2550*/  BRA.U UP0, `(.L_x_42) ;  /* 0x0000000100407547 */ /* 0x000fea000b800000 */
[----:B------:R-:W1:Y:S08]  /*2560*/  LDC.64 R4, c[0x0][0xb10] ;  /* 0x0002c400ff047b82 */ /* 0x000e700000000a00 */
[----:B------:R-:W2:Y:S08]  /*2570*/  LDC.64 R2, c[0x0][0xb18] ;  /* 0x0002c600ff027b82 */ /* 0x000eb00000000a00 */
[----:B------:R-:W4:Y:S08]  /*2580*/  LDC R6, c[0x0][0xb20] ;  /* 0x0002c800ff067b82 */ /* 0x000f300000000800 */
[----:B------:R-:W3:Y:S01]  /*2590*/  LDC R18, c[0x0][0xb0c] ;  /* 0x0002c300ff127b82 */ /* 0x000ee20000000800 */
[----:B-1----:R-:W-:-:S05]  /*25a0*/  IMAD.HI.U32 R4, R13, R4, RZ ;  /* 0x000000040d047227 */ /* 0x002fca00078e00ff */
[----:B------:R-:W-:Y:S01]  /*25b0*/  SHF.R.U32.HI R4, RZ, R5, R4 ;  /* 0x00000005ff047219 */ /* 0x000fe20000011604 */
[----:B--2---:R-:W-:Y:S01]  /*25c0*/  IMAD.HI.U32 R3, R11, R3, RZ ;  /* 0x000000030b037227 */ /* 0x004fe200078e00ff */
[----:B------:R-:W-:-:S04]  /*25d0*/  ISETP.NE.AND P0, PT, R2, 0x1, PT ;  /* 0x000000010200780c */ /* 0x000fc80003f05270 */
[----:B----4-:R-:W-:-:S04]  /*25e0*/  SHF.R.U32.HI R6, RZ, R6, R3 ;  /* 0x00000006ff067219 */ /* 0x010fc80000011603 */
[----:B------:R-:W-:Y:S02]  /*25f0*/  SEL R3, R11, R6, !P0 ;  /* 0x000000060b037207 */ /* 0x000fe40004000000 */
[----:B---3--:R-:W-:-:S04]  /*2600*/  ISETP.NE.AND P1, PT, R18, 0x1, PT ;  /* 0x000000011200780c */ /* 0x008fc80003f25270 */
[----:B------:R-:W-:-:S05]  /*2610*/  SEL R4, R13, R4, !P1 ;  /* 0x000000040d047207 */ /* 0x000fca0004800000 */
[----:B------:R-:W-:Y:S02]  /*2620*/  IMAD.IADD R5, R3, 0x1, -R4 ;  /* 0x0000000103057824 */ /* 0x000fe400078e0a04 */
[----:B------:R-:W-:Y:S02]  /*2630*/  IMAD.IADD R3, R4, 0x1, -R3 ;  /* 0x0000000104037824 */ /* 0x000fe400078e0a03 */
[----:B------:R-:W-:Y:S02]  /*2640*/  IMAD R13, R5, R18, R13 ;  /* 0x00000012050d7224 */ /* 0x000fe400078e020d */
[----:B------:R-:W-:-:S07]  /*2650*/  IMAD R11, R3, R2, R11 ;  /* 0x00000002030b7224 */ /* 0x000fce00078e020b */
.L_x_42:
[----:B------:R-:W-:Y:S01]  /*2660*/  VIADD R14, R14, 0x1 ;  /* 0x000000010e0e7836 */ /* 0x000fe20000000000 */
[----:B------:R-:W-:Y:S01]  /*2670*/  PLOP3.LUT P1, PT, PT, PT, PT, 0x80, 0x8 ;  /* 0x000000000008781c */ /* 0x000fe20003f2f070 */
[----:B------:R-:W-:Y:S02]  /*2680*/  IMAD.IADD R21, R13, 0x1, R68 ;  /* 0x000000010d157824 */ /* 0x000fe400078e0244 */
[----:B------:R-:W-:Y:S01]  /*2690*/  IMAD.IADD R20, R11, 0x1, R66 ;  /* 0x000000010b147824 */ /* 0x000fe200078e0242 */
[----:B------:R-:W-:-:S04]  /*26a0*/  ISETP.NE.AND P0, PT, R14, 0x2, PT ;  /* 0x000000020e00780c */ /* 0x000fc80003f05270 */
[----:B------:R-:W-:Y:S02]  /*26b0*/  SEL R3, RZ, 0x1, P0 ;  /* 0x00000001ff037807 */ /* 0x000fe40000000000 */
[----:B------:R-:W-:Y:S02]  /*26c0*/  SEL R14, R14, RZ, P0 ;  /* 0x000000ff0e0e7207 */ /* 0x000fe40000000000 */
[----:B------:R-:W-:Y:S01]  /*26d0*/  LOP3.LUT R12, R12, R3, RZ, 0x3c, !PT ;  /* 0x000000030c0c7212 */ /* 0x000fe200078e3cff */
[----:B------:R-:W-:Y:S06]  /*26e0*/  @P2 BRA `(.L_x_43) ;  /* 0xfffffff000582947 */ /* 0x000fec000383ffff */
[----:B------:R-:W-:Y:S01]  /*26f0*/  UIADD3 UR6, UPT, UPT, UR6, 0x48, URZ ;  /* 0x0000004806067890 */ /* 0x000fe2000fffe0ff */
[----:B------:R-:W-:-:S03]  /*2700*/  SHF.L.U32 R3, R15, 0x1f, RZ ;  /* 0x0000001f0f037819 */ /* 0x000fc600000006ff */
[----:B------:R-:W-:-:S09]  /*2710*/  ULEA UR4, UR23, UR6, 0x3 ;  /* 0x0000000617047291 */ /* 0x000fd2000f8e18ff */
[----:B------:R-:W1:Y:S02]  /*2720*/  SYNCS.PHASECHK.TRANS64.TRYWAIT P0, [UR4], R3 ;  /* 0x00000003ff0075a7 */ /* 0x000e640008001104 */
[----:B-1----:R-:W-:Y:S05]  /*2730*/  @!P0 BRA `(.L_x_44) ;  /* 0x0000006400988947 */ /* 0x002fea0003800000 */
.L_x_160:
[----:B------:R-:W-:-:S04]  /*2740*/  UIADD3 UR5, UPT, UPT, UR23, 0x1, URZ ;  /* 0x0000000117057890 */ /* 0x000fc8000fffe0ff */
[----:B------:R-:W-:-:S04]  /*2750*/  UISETP.NE.AND UP0, UPT, UR5, 0x9, UPT ;  /* 0x000000090500788c */ /* 0x000fc8000bf05270 */
[----:B------:R-:W-:Y:S02]  /*2760*/  USEL UR7, URZ, 0x1, UP0 ;  /* 0x00000001ff077887 */ /* 0x000fe40008000000 */
[----:B------:R-:W-:-:S04]  /*2770*/  USEL UR5, UR5, URZ, UP0 ;  /* 0x000000ff05057287 */ /* 0x000fc80008000000 */
[----:B------:R-:W-:Y:S01]  /*2780*/  ULEA UR4, UR5, UR6, 0x3 ;  /* 0x0000000605047291 */ /* 0x000fe2000f8e18ff */
[----:B------:R-:W-:-:S04]  /*2790*/  LOP3.LUT R2, R15, UR7, RZ, 0x3c, !PT ;  /* 0x000000070f027c12 */ /* 0x000fc8000f8e3cff */
[----:B-1----:R-:W-:-:S04]  /*27a0*/  SHF.L.U32 R3, R2, 0x1f, RZ ;  /* 0x0000001f02037819 */ /* 0x002fc800000006ff */
[----:B------:R-:W1:Y:S02]  /*27b0*/  SYNCS.PHASECHK.TRANS64.TRYWAIT P0, [UR4], R3 ;  /* 0x00000003ff0075a7 */ /* 0x000e640008001104 */
[----:B-1----:R-:W-:Y:S05]  /*27c0*/  @!P0 BRA `(.L_x_45) ;  /* 0x00000064008c8947 */ /* 0x002fea0003800000 */
.L_x_162:
        /* <DEDUP_REMOVED lines=9> */
.L_x_164:
        /* <DEDUP_REMOVED lines=9> */
.L_x_166:
        /* <DEDUP_REMOVED lines=9> */
.L_x_168:
        /* <DEDUP_REMOVED lines=9> */
.L_x_170:
        /* <DEDUP_REMOVED lines=9> */
.L_x_172:
        /* <DEDUP_REMOVED lines=9> */
.L_x_174:
[----:B------:R-:W-:-:S04]  /*2b30*/  UIADD3 UR5, UPT, UPT, UR5, 0x1, URZ ;  /* 0x0000000105057890 */ /* 0x000fc8000fffe0ff */
[----:B------:R-:W-:-:S04]  /*2b40*/  UISETP.NE.AND UP0, UPT, UR5, 0x9, UPT ;  /* 0x000000090500788c */ /* 0x000fc8000bf05270 */
[----:B------:R-:W-:Y:S02]  /*2b50*/  USEL UR4, URZ, 0x1, UP0 ;  /* 0x00000001ff047887 */ /* 0x000fe40008000000 */
[----:B------:R-:W-:-:S04]  /*2b60*/  USEL UR5, UR5, URZ, UP0 ;  /* 0x000000ff05057287 */ /* 0x000fc80008000000 */
[----:B------:R-:W-:Y:S01]  /*2b70*/  ULEA UR5, UR5, UR6, 0x3 ;  /* 0x0000000605057291 */ /* 0x000fe2000f8e18ff */
[----:B-1----:R-:W-:-:S04]  /*2b80*/  LOP3.LUT R3, R2, UR4, RZ, 0x3c, !PT ;  /* 0x0000000402037c12 */ /* 0x002fc8000f8e3cff */
[----:B------:R-:W-:Y:S01]  /*2b90*/  SHF.L.U32 R3, R3, 0x1f, RZ ;  /* 0x0000001f03037819 */ /* 0x000fe200000006ff */
[----:B---3--:R-:W-:-:S07]  /*2ba0*/  IMAD.U32 R0, RZ, RZ, UR5 ;  /* 0x00000005ff007e24 */ /* 0x008fce000f8e00ff */
.L_x_52:
[----:B-1----:R1:W2:Y:S02]  /*2bb0*/  SYNCS.PHASECHK.TRANS64.TRYWAIT P0, [R0+URZ], R3 ;  /* 0x00000003000075a7 */ /* 0x0022a400080011ff */
[----:B--2---:R-:W-:Y:S05]  /*2bc0*/  @!P0 NANOSLEEP.SYNCS 0x989680 ;  /* 0x009896800000895d */ /* 0x004fea0003900000 */
[----:B------:R-:W2:Y:S02]  /*2bd0*/  @!P0 SYNCS.PHASECHK.TRANS64 P0, [R0+URZ], R3 ;  /* 0x00000003000085a7 */ /* 0x000ea400080010ff */
[----:B--2---:R-:W-:Y:S05]  /*2be0*/  @P0 EXIT ;  /* 0x000000000000094d */ /* 0x004fea0003800000 */
[----:B------:R-:W-:Y:S05]  /*2bf0*/  BRA `(.L_x_52) ;  /* 0xfffffffc00ec7947 */ /* 0x000fea000383ffff */
.L_x_23:
[----:B------:R-:W-:-:S04]  /*2c00*/  UISETP.NE.AND UP1, UPT, UR37, URZ, UPT ;  /* 0x000000ff2500728c */ /* 0x000fc8000bf25270 */
[----:B------:R-:W-:-:S09]  /*2c10*/  UISETP.NE.OR UP1, UPT, UR10, 0x1, UP1 ;  /* 0x000000010a00788c */ /* 0x000fd20008f25670 */
[----:B------:R-:W-:Y:S05]  /*2c20*/  BRA.U UP1, `(.L_x_53) ;  /* 0x00000005014c7547 */ /* 0x000fea000b800000 */
[----:B------:R-:W-:Y:S01]  /*2c30*/  HFMA2 R11, -RZ, RZ, 0, 0 ;  /* 0x00000000ff0b7431 */ /* 0x000fe200000001ff */
[----:B------:R-:W-:Y:S01]  /*2c40*/  ISETP.GE.U32.AND P2, PT, R10, 0x2, PT ;  /* 0x000000020a00780c */ /* 0x000fe20003f46070 */
[----:B------:R-:W-:Y:S01]  /*2c50*/  IMAD.MOV.U32 R12, RZ, RZ, 0x1 ;  /* 0x00000001ff0c7424 */ /* 0x000fe200078e00ff */
[----:B------:R-:W-:Y:S01]  /*2c60*/  CS2R R8, SRZ ;  /* 0x0000000000087805 */ /* 0x000fe2000001ff00 */
[----:B------:R-:W-:Y:S01]  /*2c70*/  IMAD.MOV.U32 R3, RZ, RZ, RZ ;  /* 0x000000ffff037224 */ /* 0x000fe200078e00ff */
[----:B------:R-:W-:Y:S01]  /*2c80*/  UMOV UR4, 0x400 ;  /* 0x0000040000047882 */ /* 0x000fe20000000000 */
[----:B------:R-:W-:Y:S01]  /*2c90*/  UMOV UR6, URZ ;  /* 0x000000ff00067c82 */ /* 0x000fe20008000000 */
[----:B------:R-:W-:-:S12]  /*2ca0*/  ULEA UR37, UR37, UR4, 0x18 ;  /* 0x0000000425257291 */ /* 0x000fd8000f8ec0ff */
.L_x_57:
[----:B------:R-:W-:Y:S02]  /*2cb0*/  LEA R0, R3, UR37, 0x3 ;  /* 0x0000002503007c11 */ /* 0x000fe4000f8e18ff */
[----:B------:R-:W-:-:S03]  /*2cc0*/  SHF.L.U32 R5, R8, 0x1f, RZ ;  /* 0x0000001f08057819 */ /* 0x000fc600000006ff */
[----:B------:R-:W-:Y:S01]  /*2cd0*/  VIADD R4, R0, 0x150 ;  /* 0x0000015000047836 */ /* 0x000fe20000000000 */
[----:B------:R-:W1:Y:S02]  /*2ce0*/  SYNCS.PHASECHK.TRANS64.TRYWAIT P0, [R0+URZ+0x140], R5 ;  /* 0x00014005000075a7 */ /* 0x000e6400080011ff */
[----:B-1----:R-:W-:Y:S05]  /*2cf0*/  @!P0 BRA `(.L_x_54) ;  /* 0x0000006000e88947 */ /* 0x002fea0003800000 */
.L_x_175:
[----:B------:R-:W-:Y:S01]  /*2d00*/  ULEA UR5, UR6, UR37, 0x3 ;  /* 0x0000002506057291 */ /* 0x000fe2000f8e18ff */
[----:B------:R-:W-:Y:S01]  /*2d10*/  PRMT R4, RZ, 0x654, R4 ;  /* 0x00000654ff047816 */ /* 0x000fe20000000004 */
[----:B-1----:R-:W-:Y:S01]  /*2d20*/  @!P2 IMAD.MOV.U32 R5, RZ, RZ, 0x10 ;  /* 0x00000010ff05a424 */ /* 0x002fe200078e00ff */
[----:B------:R-:W-:Y:S01]  /*2d30*/  SHF.L.U32 R7, R12, 0x1f, RZ ;  /* 0x0000001f0c077819 */ /* 0x000fe200000006ff */
[----:B------:R-:W-:Y:S01]  /*2d40*/  UIADD3 UR4, UPT, UPT, UR5, 0xe0, URZ ;  /* 0x000000e005047890 */ /* 0x000fe2000fffe0ff */
[----:B------:R1:W-:Y:S05]  /*2d50*/  SYNCS.ARRIVE.TRANS64.RED.A1T0 RZ, [R4+URZ], RZ ;  /* 0x000000ff04ff79a7 */ /* 0x0003ea00081004ff */
[----:B------:R-:W-:Y:S01]  /*2d60*/  IMAD.U32 R13, RZ, RZ, UR4 ;  /* 0x00000004ff0d7e24 */ /* 0x000fe2000f8e00ff */
[----:B------:R-:W2:Y:S04]  /*2d70*/  SYNCS.PHASECHK.TRANS64.TRYWAIT P0, [UR5+0xf0], R7 ;  /* 0x0000f007ff0075a7 */ /* 0x000ea80008001105 */
[----:B------:R-:W-:Y:S01]  /*2d80*/  PRMT R13, R10, 0x654, R13 ;  /* 0x000006540a0d7816 */ /* 0x000fe2000000000d */
[----:B-12---:R-:W-:Y:S06]  /*2d90*/  @!P0 BRA `(.L_x_55) ;  /* 0x0000006000d48947 */ /* 0x006fec0003800000 */
.L_x_177:
[----:B------:R-:W-:Y:S01]  /*2da0*/  ULEA UR4, UR6, UR37, 0x4 ;  /* 0x0000002506047291 */ /* 0x000fe2000f8e20ff */
[----:B------:R-:W-:Y:S01]  /*2db0*/  SEL R2, R13, R2, !P2 ;  /* 0x000000020d027207 */ /* 0x000fe20005000000 */
[----:B------:R-:W-:Y:S01]  /*2dc0*/  UIADD3 UR5, UPT, UPT, UR5, 0xe0, URZ ;  /* 0x000000e005057890 */ /* 0x000fe2000fffe0ff */
[----:B-1----:R-:W-:Y:S01]  /*2dd0*/  LEA R0, R11, UR37, 0x3 ;  /* 0x000000250b007c11 */ /* 0x002fe2000f8e18ff */
[----:B------:R-:W-:Y:S01]  /*2de0*/  UIADD3 UR4, UPT, UPT, UR4, 0x170, URZ ;  /* 0x0000017004047890 */ /* 0x000fe2000fffe0ff */
[----:B------:R1:W-:Y:S01]  /*2df0*/  @!P2 SYNCS.ARRIVE.TRANS64.RED RZ, [R2+URZ], R5 ;  /* 0x0000000502ffa9a7 */ /* 0x0003e200080004ff */
[----:B------:R-:W-:Y:S01]  /*2e00*/  UIADD3 UR6, UPT, UPT, UR6, 0x1, URZ ;  /* 0x0000000106067890 */ /* 0x000fe2000fffe0ff */
[----:B------:R-:W-:-:S03]  /*2e10*/  VIADD R3, R3, 0x1 ;  /* 0x0000000103037836 */ /* 0x000fc60000000000 */
[----:B------:R-:W-:Y:S02]  /*2e20*/  UISETP.NE.AND UP0, UPT, UR6, 0x2, UPT ;  /* 0x000000020600788c */ /* 0x000fe4000bf05270 */
[----:B------:R-:W-:Y:S01]  /*2e30*/  ISETP.NE.AND P0, PT, R3, 0x2, PT ;  /* 0x000000020300780c */ /* 0x000fe20003f05270 */
[----:B------:R-:W-:Y:S06]  /*2e40*/  UGETNEXTWORKID.BROADCAST [UR4], [UR5] ;  /* 0x00000000040073ca */ /* 0x000fec0008000100 */
[----:B------:R-:W-:Y:S02]  /*2e50*/  USEL UR4, URZ, 0x1, UP0 ;  /* 0x00000001ff047887 */ /* 0x000fe40008000000 */
[----:B------:R-:W-:-:S04]  /*2e60*/  USEL UR6, UR6, URZ, UP0 ;  /* 0x000000ff06067287 */ /* 0x000fc80008000000 */
[----:B------:R-:W-:Y:S02]  /*2e70*/  LOP3.LUT R12, R12, UR4, RZ, 0x3c, !PT ;  /* 0x000000040c0c7c12 */ /* 0x000fe4000f8e3cff */
[----:B-1----:R-:W-:-:S04]  /*2e80*/  SHF.L.U32 R5, R9, 0x1f, RZ ;  /* 0x0000001f09057819 */ /* 0x002fc800000006ff */
[----:B------:R-:W1:Y:S02]  /*2e90*/  SYNCS.PHASECHK.TRANS64.TRYWAIT P1, [R0+URZ+0xe0], R5 ;  /* 0x0000e005000075a7 */ /* 0x000e6400080211ff */
[----:B-1----:R-:W-:Y:S05]  /*2ea0*/  @!P1 BRA `(.L_x_56) ;  /* 0x0000006000a89947 */ /* 0x002fea0003800000 */
.L_x_178:
[----:B------:R-:W-:Y:S01]  /*2eb0*/  LEA R4, R11, UR37, 0x4 ;  /* 0x000000250b047c11 */ /* 0x000fe2000f8e20ff */
[----:B-1----:R-:W-:Y:S01]  /*2ec0*/  VIADD R0, R0, 0xf0 ;  /* 0x000000f000007836 */ /* 0x002fe20000000000 */
[----:B------:R-:W-:Y:S01]  /*2ed0*/  SEL R3, R3, RZ, P0 ;  /* 0x000000ff03037207 */ /* 0x000fe20000000000 */
[----:B------:R-:W-:-:S03]  /*2ee0*/  VIADD R11, R11, 0x1 ;  /* 0x000000010b0b7836 */ /* 0x000fc60000000000 */
[----:B------:R-:W1:Y:S01]  /*2ef0*/  LDS.128 R4, [R4+0x170] ;  /* 0x0001700004047984 */ /* 0x000e620000000c00 */
[----:B------:R-:W-:Y:S02]  /*2f00*/  PRMT R0, RZ, 0x654, R0 ;  /* 0x00000654ff007816 */ /* 0x000fe40000000000 */
[C---:B------:R-:W-:Y:S01]  /*2f10*/  ISETP.NE.AND P1, PT, R11.reuse, 0x2, PT ;  /* 0x000000020b00780c */ /* 0x040fe20003f25270 */
[----:B------:R-:W-:Y:S01]  /*2f20*/  @!PT LDS RZ, [RZ] ;  /* 0x00000000fffff984 */ /* 0x000fe20000000800 */
[----:B------:R-:W-:Y:S01]  /*2f30*/  @!PT LDS RZ, [RZ] ;  /* 0x00000000fffff984 */ /* 0x000fe20000000800 */
[----:B------:R-:W-:Y:S01]  /*2f40*/  @!PT LDS RZ, [RZ] ;  /* 0x00000000fffff984 */ /* 0x000fe20000000800 */
[----:B------:R-:W-:Y:S01]  /*2f50*/  @!PT LDS RZ, [RZ] ;  /* 0x00000000fffff984 */ /* 0x000fe20000000800 */
[----:B------:R2:W-:Y:S06]  /*2f60*/  MEMBAR.ALL.CTA ;  /* 0x0000000000007992 */ /* 0x0005ec0000008000 */
[----:B--2---:R-:W2:Y:S01]  /*2f70*/  FENCE.VIEW.ASYNC.S ;  /* 0x00000000000073c6 */ /* 0x004ea20000000000 */
[----:B------:R-:W-:Y:S01]  /*2f80*/  SEL R11, R11, RZ, P1 ;  /* 0x000000ff0b0b7207 */ /* 0x000fe20000800000 */
[----:B--2---:R2:W-:Y:S01]  /*2f90*/  SYNCS.ARRIVE.TRANS64.RED.A1T0 RZ, [R0+URZ], RZ ;  /* 0x000000ff00ff79a7 */ /* 0x0045e200081004ff */
[----:B-1----:R-:W-:-:S02]  /*2fa0*/  LOP3.LUT P3, RZ, R6, 0x1, RZ, 0xc0, !PT ;  /* 0x0000000106ff7812 */ /* 0x002fc4000786c0ff */
[----:B------:R-:W-:-:S04]  /*2fb0*/  SEL R5, RZ, 0x1, P0 ;  /* 0x00000001ff057807 */ /* 0x000fc80000000000 */
[----:B------:R-:W-:Y:S02]  /*2fc0*/  LOP3.LUT R8, R8, R5, RZ, 0x3c, !PT ;  /* 0x0000000508087212 */ /* 0x000fe400078e3cff */
[----:B--2---:R-:W-:-:S04]  /*2fd0*/  SEL R0, RZ, 0x1, P1 ;  /* 0x00000001ff007807 */ /* 0x004fc80000800000 */
[----:B------:R-:W-:Y:S01]  /*2fe0*/  LOP3.LUT R9, R9, R0, RZ, 0x3c, !PT ;  /* 0x0000000009097212 */ /* 0x000fe200078e3cff */
[----:B------:R-:W-:Y:S06]  /*2ff0*/  @P3 BRA `(.L_x_57) ;  /* 0xfffffffc002c3947 */ /* 0x000fec000383ffff */
[----:B------:R-:W-:Y:S01]  /*3000*/  ULEA UR5, UR6, UR37, 0x3 ;  /* 0x0000002506057291 */ /* 0x000fe2000f8e18ff */
[----:B------:R-:W-:-:S08]  /*3010*/  SHF.L.U32 R3, R12, 0x1f, RZ ;  /* 0x0000001f0c037819 */ /* 0x000fd000000006ff */
[----:B------:R-:W1:Y:S02]  /*3020*/  SYNCS.PHASECHK.TRANS64 P0, [UR5+0xf0], R3 ;  /* 0x0000f003ff0075a7 */ /* 0x000e640008001005 */
[----:B-1----:R-:W-:Y:S05]  /*3030*/  @P0 BRA `(.L_x_58) ;  /* 0x0000000000080947 */ /* 0x002fea0003800000 */
[----:B------:R-:W1:Y:S02]  /*3040*/  SYNCS.PHASECHK.TRANS64.TRYWAIT P0, [UR5+0xf0], R3 ;  /* 0x0000f003ff0075a7 */ /* 0x000e640008001105 */
[----:B-1----:R-:W-:Y:S05]  /*3050*/  @!P0 BRA `(.L_x_59) ;  /* 0x0000006000508947 */ /* 0x002fea0003800000 */
.L_x_58:
[----:B------:R-:W-:-:S04]  /*3060*/  UIADD3 UR4, UPT, UPT, UR6, 0x1, URZ ;  /* 0x0000000106047890 */ /* 0x000fc8000fffe0ff */
[----:B------:R-:W-:-:S04]  /*3070*/  UISETP.NE.AND UP0, UPT, UR4, 0x2, UPT ;  /* 0x000000020400788c */ /* 0x000fc8000bf05270 */
[----:B------:R-:W-:Y:S02]  /*3080*/  USEL UR7, URZ, 0x1, UP0 ;  /* 0x00000001ff077887 */ /* 0x000fe40008000000 */
[----:B------:R-:W-:-:S04]  /*3090*/  USEL UR4, UR4, URZ, UP0 ;  /* 0x000000ff04047287 */ /* 0x000fc80008000000 */
[----:B------:R-:W-:Y:S01]  /*30a0*/  ULEA UR4, UR4, UR37, 0x3 ;  /* 0x0000002504047291 */ /* 0x000fe2000f8e18ff */
[----:B-1----:R-:W-:-:S04]  /*30b0*/  LOP3.LUT R3, R12, UR7, RZ, 0x3c, !PT ;  /* 0x000000070c037c12 */ /* 0x002fc8000f8e3cff */
[----:B------:R-:W-:-:S04]  /*30c0*/  SHF.L.U32 R0, R3, 0x1f, RZ ;  /* 0x0000001f03007819 */ /* 0x000fc800000006ff */
[----:B------:R-:W1:Y:S02]  /*30d0*/  SYNCS.PHASECHK.TRANS64 P0, [UR4+0xf0], R0 ;  /* 0x0000f000ff0075a7 */ /* 0x000e640008001004 */
[----:B-1----:R-:W-:Y:S05]  /*30e0*/  @P0 EXIT ;  /* 0x000000000000094d */ /* 0x002fea0003800000 */
[----:B------:R-:W-:Y:S02]  /*30f0*/  SHF.L.U32 R3, R3, 0x1f, RZ ;  /* 0x0000001f03037819 */ /* 0x000fe400000006ff */
[----:B------:R-:W-:-:S07]  /*3100*/  MOV R0, UR4 ;  /* 0x0000000400007c02 */ /* 0x000fce0008000f00 */
.L_x_60:
[----:B-1----:R1:W2:Y:S02]  /*3110*/  SYNCS.PHASECHK.TRANS64.TRYWAIT P0, [R0+URZ+0xf0], R3 ;  /* 0x0000f003000075a7 */ /* 0x0022a400080011ff */
[----:B--2---:R-:W-:Y:S05]  /*3120*/  @!P0 NANOSLEEP.SYNCS 0x989680 ;  /* 0x009896800000895d */ /* 0x004fea0003900000 */
[----:B------:R-:W2:Y:S02]  /*3130*/  @!P0 SYNCS.PHASECHK.TRANS64 P0, [R0+URZ+0xf0], R3 ;  /* 0x0000f003000085a7 */ /* 0x000ea400080010ff */
[----:B--2---:R-:W-:Y:S05]  /*3140*/  @P0 EXIT ;  /* 0x000000000000094d */ /* 0x004fea0003800000 */
[----:B------:R-:W-:Y:S05]  /*3150*/  BRA `(.L_x_60) ;  /* 0xfffffffc00ec7947 */ /* 0x000fea000383ffff */
.L_x_53:
[----:B------:R-:W-:Y:S05]  /*3160*/  BRA.U UP4, `(.L_x_61) ;  /* 0x0000001104d87547 */ /* 0x000fea000b800000 */
[----:B------:R-:W-:Y:S01]  /*3170*/  UMOV UR6, 0x40 ;  /* 0x0000004000067882 */ /* 0x000fe20000000000 */
[----:B------:R-:W-:Y:S01]  /*3180*/  NOP ;  /* 0x0000000000007918 */ /* 0x000fe20000000000 */
[----:B------:R-:W-:Y:S01]  /*3190*/  ULEA UR6, UR37, UR6, 0x18 ;  /* 0x0000000625067291 */ /* 0x000fe2000f8ec0ff */
[----:B------:R-:W-:Y:S02]  /*31a0*/  UMOV UR7, 0x400 ;  /* 0x0000040000077882 */ /* 0x000fe40000000000 */
[----:B------:R-:W-:-:S06]  /*31b0*/  ULEA UR37, UR37, UR7, 0x18 ;  /* 0x0000000725257291 */ /* 0x000fcc000f8ec0ff */
[----:B------:R-:W1:Y:S02]  /*31c0*/  LDS.U8 R2, [UR6+0x1c] ;  /* 0x00001c06ff027984 */ /* 0x000e640008000000 */
[----:B-1----:R-:W-:-:S13]  /*31d0*/  ISETP.NE.AND P0, PT, R2, RZ, PT ;  /* 0x000000ff0200720c */ /* 0x002fda0003f05270 */
[----:B------:R-:W-:Y:S05]  /*31e0*/  @P0 BRA `(.L_x_62) ;  /* 0x0000000400080947 */ /* 0x000fea0003800000 */
[----:B------:R-:W-:Y:S02]  /*31f0*/  UISETP.NE.U32.AND UP0, UPT, UR5, 0x1, UPT ;  /* 0x000000010500788c */ /* 0x000fe4000bf05070 */
[----:B------:R-:W-:-:S07]  /*3200*/  UIADD3 UR8, UPT, UPT, UR6, 0x8, URZ ;  /* 0x0000000806087890 */ /* 0x000fce000fffe0ff */
[----:B------:R-:W-:Y:S05]  /*3210*/  BRA.U !UP0, `(.L_x_63) ;  /* 0x00000001089c7547 */ /* 0x000fea000b800000 */
[----:B------:R-:W-:Y:S01]  /*3220*/  ELECT P0, URZ, PT ;  /* 0x0000000000ff782f */ /* 0x000fe20003800000 */
[----:B------:R-:W-:-:S12]  /*3230*/  BSSY B0, `(.L_x_63) ;  /* 0x0000025000007945 */ /* 0x000fd80003800000 */
[----:B------:R-:W-:Y:S05]  /*3240*/  @!P0 BRA `(.L_x_64) ;  /* 0x00000000008c8947 */ /* 0x000fea0003800000 */
[----:B------:R-:W-:-:S05]  /*3250*/  UMOV UR7, 0x10 ;  /* 0x0000001000077882 */ /* 0x000fca0000000000 */
[----:B------:R-:W-:Y:S04]  /*3260*/  DEPBAR.LE SB1, 0x36 ;  /* 0x00009d800000791a */ /* 0x000fe80000000000 */
[----:B------:R-:W1:Y:S02]  /*3270*/  UTCATOMSWS.2CTA.FIND_AND_SET.ALIGN UP1, UR7, UR7 ;  /* 0x00000007000775e3 */ /* 0x000e640008220800 */
[----:B-1----:R-:W-:Y:S01]  /*3280*/  MOV R11, UR7 ;  /* 0x00000007000b7c02 */ /* 0x002fe20008000f00 */
[----:B------:R-:W-:Y:S06]  /*3290*/  BRA.U UP1, `(.L_x_65) ;  /* 0x0000000101187547 */ /* 0x000fec000b800000 */
.L_x_66:
[----:B------:R-:W-:Y:S05]  /*32a0*/  NANOSLEEP 0x64 ;  /* 0x000000640000795d */ /* 0x000fea0003800000 */
[----:B------:R-:W-:-:S05]  /*32b0*/  UMOV UR7, 0x10 ;  /* 0x0000001000077882 */ /* 0x000fca0000000000 */
[----:B------:R-:W-:Y:S04]  /*32c0*/  DEPBAR.LE SB1, 0x36 ;  /* 0x00009d800000791a */ /* 0x000fe80000000000 */
[----:B------:R-:W1:Y:S02]  /*32d0*/  UTCATOMSWS.2CTA.FIND_AND_SET.ALIGN UP1, UR7, UR7 ;  /* 0x00000007000775e3 */ /* 0x000e640008220800 */
[----:B-1----:R-:W-:Y:S01]  /*32e0*/  MOV R11, UR7 ;  /* 0x00000007000b7c02 */ /* 0x002fe20008000f00 */
[----:B------:R-:W-:Y:S05]  /*32f0*/  BRA.U !UP1, `(.L_x_66) ;  /* 0xfffffffd09e87547 */ /* 0x000fea000b83ffff */
.L_x_65:
[----:B------:R-:W1:Y:S01]  /*3300*/  LDS R5, [UR6+0x10] ;  /* 0x00001006ff057984 */ /* 0x000e620008000800 */
[----:B------:R-:W-:Y:S01]  /*3310*/  IMAD.U32 R3, RZ, RZ, UR37 ;  /* 0x00000025ff037e24 */ /* 0x000fe2000f8e00ff */
[----:B------:R-:W-:-:S03]  /*3320*/  MOV R2, UR4 ;  /* 0x0000000400027c02 */ /* 0x000fc60008000f00 */
[----:B------:R-:W-:Y:S01]  /*3330*/  VIADD R3, R3, 0x190 ;  /* 0x0000019003037836 */ /* 0x000fe20000000000 */
[----:B-1----:R-:W-:-:S04]  /*3340*/  SHF.L.U32 R5, R5, 0x1f, RZ ;  /* 0x0000001f05057819 */ /* 0x002fc800000006ff */
[----:B------:R-:W1:Y:S02]  /*3350*/  SYNCS.PHASECHK.TRANS64.TRYWAIT P0, [UR6+0x8], R5 ;  /* 0x00000805ff0075a7 */ /* 0x000e640008001106 */
[----:B-1----:R-:W-:Y:S05]  /*3360*/  @P0 BRA `(.L_x_67) ;  /* 0x0000000000080947 */ /* 0x002fea0003800000 */
[----:B------:R-:W1:Y:S02]  /*3370*/  SYNCS.PHASECHK.TRANS64.TRYWAIT P0, [UR6+0x8], R5 ;  /* 0x00000805ff0075a7 */ /* 0x000e640008001106 */
[----:B-1----:R-:W-:Y:S05]  /*3380*/  @!P0 BRA `(.L_x_68) ;  /* 0x0000005c009c8947 */ /* 0x002fea0003800000 */
.L_x_67:
[----:B-1----:R-:W-:Y:S01]  /*3390*/  HFMA2 R4, -RZ, RZ, 0, 5.9604644775390625e-08 ;  /* 0x00000001ff047431 */ /* 0x002fe200000001ff */
[----:B------:R-:W-:Y:S01]  /*33a0*/  UPRMT UR7, UR4, 0x654, UR8 ;  /* 0x0000065404077896 */ /* 0x000fe20008000008 */
[----:B------:R-:W-:Y:S01]  /*33b0*/  IMAD.MOV.U32 R6, RZ, RZ, 0xffff ;  /* 0x0000ffffff067424 */ /* 0x000fe200078e00ff */
[----:B------:R-:W-:Y:S01]  /*33c0*/  PRMT R2, R2, 0x654, R3 ;  /* 0x0000065402027816 */ /* 0x000fe20000000003 */
[----:B------:R-:W-:Y:S02]  /*33d0*/  IMAD.MOV.U32 R5, RZ, RZ, 0x4 ;  /* 0x00000004ff057424 */ /* 0x000fe400078e00ff */
[----:B------:R-:W-:Y:S01]  /*33e0*/  IMAD.SHL.U32 R9, R11, 0x20, RZ ;  /* 0x000000200b097824 */ /* 0x000fe200078e00ff */
[----:B------:R-:W-:Y:S02]  /*33f0*/  MOV R3, UR7 ;  /* 0x0000000700037c02 */ /* 0x000fe40008000f00 */
[-C--:B------:R-:W-:Y:S01]  /*3400*/  SHF.L.U32 R7, R6, R11.reuse, RZ ;  /* 0x0000000b06077219 */ /* 0x080fe200000006ff */
[----:B------:R1:W-:Y:S01]  /*3410*/  SYNCS.ARRIVE.TRANS64.RED RZ, [UR7], R5 ;  /* 0x00000005ffff79a7 */ /* 0x0003e20008000407 */
[----:B------:R-:W-:Y:S01]  /*3420*/  SHF.L.U32 R6, R4, R11, RZ ;  /* 0x0000000b04067219 */ /* 0x000fe200000006ff */
[----:B------:R1:W-:Y:S04]  /*3430*/  STS [UR37+0x190], R9 ;  /* 0x00019009ff007988 */ /* 0x0003e80008000825 */
[----:B------:R1:W-:Y:S04]  /*3440*/  STAS [R2.64], R11 ;  /* 0x0000000b02007dbd */ /* 0x0003e8000c0008ff */
[----:B------:R1:W-:Y:S04]  /*3450*/  ATOMS.OR RZ, [UR6+0x14], R7 ;  /* 0x00001407ffff798c */ /* 0x0003e8000b000006 */
[----:B------:R1:W-:Y:S04]  /*3460*/  ATOMS.OR RZ, [UR6+0x18], R6 ;  /* 0x00001806ffff798c */ /* 0x0003e8000b000006 */
[----:B------:R1:W-:Y:S02]  /*3470*/  ATOMS.XOR RZ, [UR6+0x10], R4 ;  /* 0x00001004ffff798c */ /* 0x0003e4000b800006 */
.L_x_64:
[----:B------:R-:W-:Y:S05]  /*3480*/  BSYNC B0 ;  /* 0x0000000000007941 */ /* 0x000fea0003800000 */
.L_x_63:
[----:B------:R-:W-:Y:S05]  /*3490*/  BRA.U UP0, `(.L_x_69) ;  /* 0x00000001006c7547 */ /* 0x000fea000b800000 */
[----:B------:R-:W-:-:S03]  /*34a0*/  UMOV UR7, 0xffffffff ;  /* 0xffffffff00077882 */ /* 0x000fc60000000000 */
[----:B------:R-:W-:Y:S05]  /*34b0*/  BRA.DIV UR7, `(.L_x_70) ;  /* 0x0000005e07687947 */ /* 0x000fea000b800000 */
[----:B------:R-:W-:-:S13]  /*34c0*/  ELECT P6, URZ, PT ;  /* 0x0000000000ff782f */ /* 0x000fda00038c0000 */
.L_x_182:
[----:B------:R-:W-:Y:S05]  /*34d0*/  @!P6 BRA `(.L_x_69) ;  /* 0x00000000005ce947 */ /* 0x000fea0003800000 */
[----:B-1----:R-:W1:Y:S02]  /*34e0*/  LDS R3, [UR6+0x10] ;  /* 0x00001006ff037984 */ /* 0x002e640008000800 */
[----:B-1----:R-:W-:-:S04]  /*34f0*/  SHF.L.U32 R3, R3, 0x1f, RZ ;  /* 0x0000001f03037819 */ /* 0x002fc800000006ff */
[----:B------:R-:W1:Y:S02]  /*3500*/  SYNCS.PHASECHK.TRANS64.TRYWAIT P0, [UR6+0x8], R3 ;  /* 0x00000803ff0075a7 */ /* 0x000e640008001106 */
[----:B-1----:R-:W-:Y:S05]  /*3510*/  @P0 BRA `(.L_x_71) ;  /* 0x0000000000080947 */ /* 0x002fea0003800000 */
[----:B------:R-:W1:Y:S02]  /*3520*/  SYNCS.PHASECHK.TRANS64.TRYWAIT P0, [UR6+0x8], R3 ;  /* 0x00000803ff0075a7 */ /* 0x000e640008001106 */
[----:B-1----:R-:W-:Y:S05]  /*3530*/  @!P0 BRA `(.L_x_72) ;  /* 0x0000005c00688947 */ /* 0x002fea0003800000 */
.L_x_71:
[----:B------:R-:W2:Y:S01]  /*3540*/  LDS R5, [UR37+0x190] ;  /* 0x00019025ff057984 */ /* 0x000ea20008000800 */
[----:B-1----:R-:W-:Y:S02]  /*3550*/  HFMA2 R2, -RZ, RZ, 0, 5.9604644775390625e-08 ;  /* 0x00000001ff027431 */ /* 0x002fe400000001ff */
[----:B------:R-:W-:Y:S01]  /*3560*/  IMAD.MOV.U32 R3, RZ, RZ, 0xffff ;  /* 0x0000ffffff037424 */ /* 0x000fe200078e00ff */
[----:B------:R-:W-:Y:S01]  /*3570*/  UPRMT UR7, UR4, 0x654, UR8 ;  /* 0x0000065404077896 */ /* 0x000fe20008000008 */
[----:B--2---:R-:W-:-:S03]  /*3580*/  IMAD.SHL.U32 R4, R5, 0x20, RZ ;  /* 0x0000002005047824 */ /* 0x004fc600078e00ff */
[-C--:B------:R-:W-:Y:S02]  /*3590*/  SHF.L.U32 R3, R3, R5.reuse, RZ ;  /* 0x0000000503037219 */ /* 0x080fe400000006ff */
[----:B------:R-:W-:Y:S01]  /*35a0*/  SHF.L.U32 R5, R2, R5, RZ ;  /* 0x0000000502057219 */ /* 0x000fe200000006ff */
[----:B------:R2:W-:Y:S04]  /*35b0*/  STS [UR37+0x190], R4 ;  /* 0x00019004ff007988 */ /* 0x0005e80008000825 */
[----:B------:R2:W-:Y:S04]  /*35c0*/  ATOMS.OR RZ, [UR6+0x14], R3 ;  /* 0x00001403ffff798c */ /* 0x0005e8000b000006 */
[----:B------:R2:W-:Y:S01]  /*35d0*/  ATOMS.OR RZ, [UR6+0x18], R5 ;  /* 0x00001805ffff798c */ /* 0x0005e2000b000006 */
[----:B------:R-:W-:Y:S03]  /*35e0*/  SYNCS.ARRIVE.TRANS64.RED.A1T0 RZ, [UR7], RZ ;  /* 0x000000ffffff79a7 */ /* 0x000fe60008100407 */
[----:B------:R2:W-:Y:S01]  /*35f0*/  ATOMS.XOR RZ, [UR6+0x10], R2 ;  /* 0x00001002ffff798c */ /* 0x0005e2000b800006 */
[----:B------:R-:W-:Y:S05]  /*3600*/  BRA `(.L_x_69) ;  /* 0x0000000000107947 */ /* 0x000fea0003800000 */
.L_x_62:
[----:B------:R-:W-:-:S05]  /*3610*/  MOV R2, 0xffffffff ;  /* 0xffffffff00027802 */ /* 0x000fca0000000f00 */
[----:B------:R1:W-:Y:S02]  /*3620*/  STS [UR37+0x190], R2 ;  /* 0x00019002ff007988 */ /* 0x0003e40008000825 */
[----:B-1----:R-:W-:Y:S02]  /*3630*/  MOV R2, 0x3650 ;  /* 0x0000365000027802 */ /* 0x002fe40000000f00 */
[----:B-----5:R-:W-:Y:S05]  /*3640*/  CALL.REL.NOINC `($__internal_1_$__cuda_sm10x_tcgen05_guardrail_trap_phase_invalid_during_alloc) ;  /* 0x00000064003c7944 */ /* 0x020fea0003c00000 */
.L_x_69:
[----:B------:R-:W-:Y:S05]  /*3650*/  WARPSYNC.ALL ;  /* 0x0000000000007948 */ /* 0x000fea0003800000 */
[----:B------:R-:W3:Y:S01]  /*3660*/  S2UR UR7, SR_CgaCtaId ;  /* 0x00000000000779c3 */ /* 0x000ee20000008800 */
[----:B------:R-:W-:Y:S01]  /*3670*/  UMOV UR6, 0x400 ;  /* 0x0000040000067882 */ /* 0x000fe20000000000 */
[----:B------:R-:W-:-:S06]  /*3680*/  NOP ;  /* 0x0000000000007918 */ /* 0x000fcc0000000000 */
[----:B------:R-:W-:Y:S06]  /*3690*/  BAR.ARV 0x6, 0xa0 ;  /* 0x0182800000007b1d */ /* 0x000fec0000002000 */
[----:B------:R-:W4:Y:S01]  /*36a0*/  LDCU UR8, c[0x0][0x38c] ;  /* 0x00007180ff0877ac */ /* 0x000f220008000800 */
[----:B------:R-:W-:Y:S01]  /*36b0*/  LOP3.LUT R0, R0, 0xffff, RZ, 0xc0, !PT ;  /* 0x0000ffff00007812 */ /* 0x000fe200078ec0ff */
[----:B-1----:R-:W-:Y:S01]  /*36c0*/  IMAD.MOV.U32 R9, RZ, RZ, 0x1 ;  /* 0x00000001ff097424 */ /* 0x002fe200078e00ff */
[----:B------:R-:W-:Y:S01]  /*36d0*/  LOP3.LUT R8, R8, 0xffff, RZ, 0xc0, !PT ;  /* 0x0000ffff08087812 */ /* 0x000fe200078ec0ff */
[----:B------:R-:W-:Y:S01]  /*36e0*/  UMOV UR19, URZ ;  /* 0x000000ff00137c82 */ /* 0x000fe20008000000 */
[----:B------:R-:W-:Y:S01]  /*36f0*/  R2UR UR11, R0 ;  /* 0x00000000000b72ca */ /* 0x000fe200000e0000 */
[----:B------:R-:W-:Y:S01]  /*3700*/  UMOV UR18, URZ ;  /* 0x000000ff00127c82 */ /* 0x000fe20008000000 */
[----:B------:R-:W-:Y:S01]  /*3710*/  R2UR UR12, R8 ;  /* 0x00000000080c72ca */ /* 0x000fe200000e0000 */
[----:B------:R-:W-:Y:S01]  /*3720*/  IMAD.MOV.U32 R8, RZ, RZ, RZ ;  /* 0x000000ffff087224 */ /* 0x000fe200078e00ff */
[----:B------:R-:W-:Y:S01]  /*3730*/  UMOV UR17, URZ ;  /* 0x000000ff00117c82 */ /* 0x000fe20008000000 */
[----:B---3--:R-:W-:-:S02]  /*3740*/  ULEA UR7, UR7, UR6, 0x18 ;  /* 0x0000000607077291 */ /* 0x008fc4000f8ec0ff */
[----:B------:R-:W-:Y:S02]  /*3750*/  UISETP.NE.AND UP2, UPT, UR5, URZ, UPT ;  /* 0x000000ff0500728c */ /* 0x000fe4000bf45270 */
[----:B------:R-:W-:Y:S02]  /*3760*/  UIADD3 UR13, UPT, UPT, UR7, 0x8400, URZ ;  /* 0x00008400070d7890 */ /* 0x000fe4000fffe0ff */
[----:B------:R-:W-:Y:S02]  /*3770*/  UIADD3 UR14, UPT, UPT, UR7, 0x2c400, URZ ;  /* 0x0002c400070e7890 */ /* 0x000fe4000fffe0ff */
[----:B----4-:R-:W-:Y:S01]  /*3780*/  UIADD3 UR8, UPT, UPT, UR8, 0x1f, URZ ;  /* 0x0000001f08087890 */ /* 0x010fe2000fffe0ff */
[----:B--2---:R-:W1:Y:S01]  /*3790*/  LDS R2, [UR7+0x190] ;  /* 0x00019007ff027984 */ /* 0x004e620008000800 */
[----:B------:R-:W-:Y:S02]  /*37a0*/  USHF.R.U32.HI UR13, URZ, 0x4, UR13 ;  /* 0x00000004ff0d7899 */ /* 0x000fe4000801160d */
[----:B------:R-:W-:-:S02]  /*37b0*/  USHF.R.S32.HI UR6, URZ, 0x1f, UR8 ;  /* 0x0000001fff067899 */ /* 0x000fc40008011408 */
[----:B------:R-:W-:Y:S02]  /*37c0*/  USHF.R.U32.HI UR14, URZ, 0x4, UR14 ;  /* 0x00000004ff0e7899 */ /* 0x000fe4000801160e */
[----:B------:R-:W-:Y:S02]  /*37d0*/  ULEA.HI UR6, UR6, UR8, URZ, 0x5 ;  /* 0x0000000806067291 */ /* 0x000fe4000f8f28ff */
[----:B------:R-:W-:Y:S02]  /*37e0*/  ULOP3.LUT UR13, UR13, 0x3fff, URZ, 0xc0, !UPT ;  /* 0x00003fff0d0d7892 */ /* 0x000fe4000f8ec0ff */
[----:B------:R-:W-:Y:S02]  /*37f0*/  USHF.R.S32.HI UR6, URZ, 0x5, UR6 ;  /* 0x00000005ff067899 */ /* 0x000fe40008011406 */
[----:B------:R-:W-:Y:S02]  /*3800*/  ULOP3.LUT UR14, UR14, 0x3fff, URZ, 0xc0, !UPT ;  /* 0x00003fff0e0e7892 */ /* 0x000fe4000f8ec0ff */
[----:B------:R-:W-:Y:S01]  /*3810*/  UISETP.LT.AND UP0, UPT, UR6, 0x1, UPT ;  /* 0x000000010600788c */ /* 0x000fe2000bf01270 */
[----:B------:R-:W-:Y:S01]  /*3820*/  UMOV UR28, 0x0 ;  /* 0x00000000001c7882 */ /* 0x000fe20000000000 */
[----:B------:R-:W-:Y:S01]  /*3830*/  UMOV UR29, 0x10100910 ;  /* 0x10100910001d7882 */ /* 0x000fe20000000000 */
[----:B------:R-:W-:-:S02]  /*3840*/  ULOP3.LUT UR13, UR13, 0x10000, URZ, 0xfc, !UPT ;  /* 0x000100000d0d7892 */ /* 0x000fc4000f8efcff */
[----:B------:R-:W-:Y:S02]  /*3850*/  ULOP3.LUT UR14, UR14, 0x10000, URZ, 0xfc, !UPT ;  /* 0x000100000e0e7892 */ /* 0x000fe4000f8efcff */
[----:B------:R-:W-:Y:S01]  /*3860*/  USEL UR20, UR6, 0x1, !UP0 ;  /* 0x0000000106147887 */ /* 0x000fe2000c000000 */
[----:B------:R-:W-:Y:S01]  /*3870*/  UMOV UR26, 0x0 ;  /* 0x00000000001a7882 */ /* 0x000fe20000000000 */
[----:B------:R-:W-:Y:S01]  /*3880*/  UMOV UR27, 0x10100910 ;  /* 0x10100910001b7882 */ /* 0x000fe20000000000 */
[----:B------:R-:W-:Y:S01]  /*3890*/  UMOV UR24, 0x0 ;  /* 0x0000000000187882 */ /* 0x000fe20000000000 */
[----:B------:R-:W-:Y:S01]  /*38a0*/  UMOV UR25, 0x10100910 ;  /* 0x1010091000197882 */ /* 0x000fe20000000000 */
[----:B------:R-:W-:Y:S01]  /*38b0*/  UMOV UR22, 0x0 ;  /* 0x0000000000167882 */ /* 0x000fe20000000000 */
[----:B------:R-:W-:Y:S01]  /*38c0*/  UMOV UR23, 0x10100910 ;  /* 0x1010091000177882 */ /* 0x000fe20000000000 */
[----:B-1----:R-:W-:Y:S02]  /*38d0*/  R2UR UR21, R2 ;  /* 0x00000000021572ca */ /* 0x002fe400000e0000 */
[----:B------:R-:W-:-:S13]  /*38e0*/  CS2R R2, SRZ ;  /* 0x0000000000027805 */ /* 0x000fda000001ff00 */
.L_x_80:
[C---:B------:R-:W-:Y:S02]  /*38f0*/  LEA R0, R8.reuse, UR7, 0x3 ;  /* 0x0000000708007c11 */ /* 0x040fe4000f8e18ff */
[----:B------:R-:W-:Y:S02]  /*3900*/  SHF.L.U32 R5, R3, 0x1f, RZ ;  /* 0x0000001f03057819 */ /* 0x000fe400000006ff */
[----:B------:R-:W-:Y:S02]  /*3910*/  LEA R4, R8, UR7, 0x4 ;  /* 0x0000000708047c11 */ /* 0x000fe4000f8e20ff */
[----:B------:R-:W1:Y:S02]  /*3920*/  SYNCS.PHASECHK.TRANS64.TRYWAIT P0, [R0+URZ+0xe0], R5 ;  /* 0x0000e005000075a7 */ /* 0x000e6400080011ff */
[----:B-1-34-:R-:W-:Y:S05]  /*3930*/  @!P0 BRA `(.L_x_73) ;  /* 0x0000005800808947 */ /* 0x01afea0003800000 */
.L_x_183:
[----:B-1----:R-:W1:Y:S01]  /*3940*/  LDS.128 R4, [R4+0x170] ;  /* 0x0001700004047984 */ /* 0x002e620000000c00 */
[----:B------:R-:W-:Y:S02]  /*3950*/  VIADD R0, R0, 0xf0 ;  /* 0x000000f000007836 */ /* 0x000fe40000000000 */
[----:B------:R-:W-:Y:S01]  /*3960*/  VIADD R8, R8, 0x1 ;  /* 0x0000000108087836 */ /* 0x000fe20000000000 */
[----:B------:R-:W-:Y:S01]  /*3970*/  @!PT LDS RZ, [RZ] ;  /* 0x00000000fffff984 */ /* 0x000fe20000000800 */
[----:B------:R-:W-:Y:S01]  /*3980*/  @!PT LDS RZ, [RZ] ;  /* 0x00000000fffff984 */ /* 0x000fe20000000800 */
[----:B------:R-:W-:Y:S01]  /*3990*/  @!PT LDS RZ, [RZ] ;  /* 0x00000000fffff984 */ /* 0x000fe20000000800 */
[----:B------:R-:W-:Y:S01]  /*39a0*/  @!PT LDS RZ, [RZ] ;  /* 0x00000000fffff984 */ /* 0x000fe20000000800 */
[----:B------:R2:W-:Y:S06]  /*39b0*/  MEMBAR.ALL.CTA ;  /* 0x0000000000007992 */ /* 0x0005ec0000008000 */
[----:B--2---:R-:W2:Y:S01]  /*39c0*/  FENCE.VIEW.ASYNC.S ;  /* 0x00000000000073c6 */ /* 0x004ea20000000000 */
[----:B------:R-:W-:-:S04]  /*39d0*/  PRMT R0, RZ, 0x654, R0 ;  /* 0x00000654ff007816 */ /* 0x000fc80000000000 */
[----:B--2---:R2:W-:Y:S01]  /*39e0*/  SYNCS.ARRIVE.TRANS64.RED.A1T0 RZ, [R0+URZ], RZ ;  /* 0x000000ff00ff79a7 */ /* 0x0045e200081004ff */
[----:B-1----:R-:W-:Y:S01]  /*39f0*/  LOP3.LUT P1, RZ, R6, 0x1, RZ, 0xc0, !PT ;  /* 0x0000000106ff7812 */ /* 0x002fe2000782c0ff */
[----:B--2---:R-:W-:-:S12]  /*3a00*/  BRA.U UP2, `(.L_x_74) ;  /* 0x0000000502087547 */ /* 0x004fd8000b800000 */
[----:B------:R-:W1:Y:S01]  /*3a10*/  LDCU UR8, c[0x0][0x38c] ;  /* 0x00007180ff0877ac */ /* 0x000e620008000800 */
[----:B------:R-:W-:Y:S02]  /*3a20*/  PLOP3.LUT P2, PT, PT, PT, PT, 0x80, 0x8 ;  /* 0x000000000008781c */ /* 0x000fe40003f4f070 */
[----:B------:R-:W-:Y:S01]  /*3a30*/  SHF.L.U32 R5, R9, 0x1f, RZ ;  /* 0x0000001f09057819 */ /* 0x000fe200000006ff */
[----:B------:R-:W-:Y:S02]  /*3a40*/  ULEA UR9, UR19, UR7, 0x3 ;  /* 0x0000000713097291 */ /* 0x000fe4000f8e18ff */
[----:B------:R-:W-:Y:S02]  /*3a50*/  ULEA UR10, UR19, UR21, 0x6 ;  /* 0x00000015130a7291 */ /* 0x000fe4000f8e30ff */
[----:B-1----:R-:W-:-:S06]  /*3a60*/  UISETP.GE.AND UP0, UPT, UR8, 0x1, UPT ;  /* 0x000000010800788c */ /* 0x002fcc000bf06270 */
[----:B------:R-:W-:-:S05]  /*3a70*/  PLOP3.LUT P0, PT, PT, PT, UP0, 0x80, 0x8 ;  /* 0x000000000008781c */ /* 0x000fca0003f0f008 */
[----:B------:R-:W-:-:S08]  /*3a80*/  @UP0 ULEA UR8, UR18, UR7, 0x3 ;  /* 0x0000000712080291 */ /* 0x000fd0000f8e18ff */
[----:B------:R-:W-:-:S04]  /*3a90*/  @P0 SHF.L.U32 R0, R2, 0x1f, RZ ;  /* 0x0000001f02000819 */ /* 0x000fc800000006ff */
[----:B------:R1:W2:Y:S01]  /*3aa0*/  @P0 SYNCS.PHASECHK.TRANS64.TRYWAIT P2, [UR8], R0 ;  /* 0x00000000ff0005a7 */ /* 0x0002a20008041108 */
[----:B------:R-:W3:Y:S02]  /*3ab0*/  SYNCS.PHASECHK.TRANS64.TRYWAIT P0, [UR9+0x120], R5 ;  /* 0x00012005ff0075a7 */ /* 0x000ee40008001109 */
[----:B-123--:R-:W-:Y:S05]  /*3ac0*/  @!P0 BRA `(.L_x_75) ;  /* 0x0000005800308947 */ /* 0x00efea0003800000 */
.L_x_185:
[----:B------:R-:W-:Y:S01]  /*3ad0*/  UMOV UR16, UR17 ;  /* 0x0000001100107c82 */ /* 0x000fe20008000000 */
[----:B------:R-:W-:Y:S05]  /*3ae0*/  BRA.U !UP0, `(.L_x_76) ;  /* 0x0000000108c07547 */ /* 0x000fea000b800000 */
[----:B------:R-:W-:Y:S02]  /*3af0*/  UIADD3 UR16, UPT, UPT, UR20, UR17, URZ ;  /* 0x0000001114107290 */ /* 0x000fe4000fffe0ff */
[----:B------:R-:W-:Y:S01]  /*3b00*/  UPLOP3.LUT UP3, UPT, UPT, UPT, UPT, 0x40, 0x4 ;  /* 0x000000000004789c */ /* 0x000fe20003f6e870 */
[----:B------:R-:W-:Y:S01]  /*3b10*/  UMOV UR15, UR6 ;  /* 0x00000006000f7c82 */ /* 0x000fe20008000000 */
[----:B------:R-:W-:-:S09]  /*3b20*/  UMOV UR46, UR18 ;  /* 0x00000012002e7c82 */ /* 0x000fd20008000000 */
.L_x_79:
[----:B--2---:R-:W-:Y:S01]  /*3b30*/  ULEA UR8, UR46, UR7, 0x3 ;  /* 0x000000072e087291 */ /* 0x004fe2000f8e18ff */
[----:B---3--:R-:W-:Y:S11]  /*3b40*/  @P2 BRA `(.L_x_77) ;  /* 0x00000000000c2947 */ /* 0x008ff60003800000 */
[----:B-1----:R-:W-:Y:S04]  /*3b50*/  SHF.L.U32 R5, R2, 0x1f, RZ ;  /* 0x0000001f02057819 */ /* 0x002fe800000006ff */
[----:B------:R-:W1:Y:S02]  /*3b60*/  SYNCS.PHASECHK.TRANS64.TRYWAIT P0, [UR8], R5 ;  /* 0x00000005ff0075a7 */ /* 0x000e640008001108 */
[----:B-1----:R-:W-:Y:S05]  /*3b70*/  @!P0 BRA `(.L_x_78) ;  /* 0x00000058001c8947 */ /* 0x002fea0003800000 */
.L_x_77:
[----:B------:R-:W-:Y:S01]  /*3b80*/  UISETP.NE.AND UP0, UPT, UR15, 0x1, UPT ;  /* 0x000000010f00788c */ /* 0x000fe2000bf05270 */
[----:B------:R-:W-:Y:S01]  /*3b90*/  PLOP3.LUT P2, PT, PT, PT, PT, 0x80, 0x8 ;  /* 0x000000000008781c */ /* 0x000fe20003f4f070 */
[----:B------:R-:W-:Y:S02]  /*3ba0*/  UIADD3 UR18, UPT, UPT, UR46, 0x1, URZ ;  /* 0x000000012e127890 */ /* 0x000fe4000fffe0ff */
[----:B------:R-:W-:Y:S02]  /*3bb0*/  ULEA UR32, UR46, UR14, 0x8 ;  /* 0x0000000e2e207291 */ /* 0x000fe4000f8e40ff */
[----:B------:R-:W-:Y:S01]  /*3bc0*/  UISETP.NE.AND UP1, UPT, UR18, 0x9, UPT ;  /* 0x000000091200788c */ /* 0x000fe2000bf25270 */
[----:B------:R-:W-:Y:S01]  /*3bd0*/  PLOP3.LUT P0, PT, PT, PT, UP0, 0x80, 0x8 ;  /* 0x000000000008781c */ /* 0x000fe20003f0f008 */
[----:B------:R-:W-:Y:S02]  /*3be0*/  UIADD3 UR44, UPT, UPT, UR32, 0x2, URZ ;  /* 0x00000002202c7890 */ /* 0x000fe4000fffe0ff */
[----:B------:R-:W-:Y:S02]  /*3bf0*/  USEL UR31, URZ, 0x1, UP1 ;  /* 0x00000001ff1f7887 */ /* 0x000fe40008800000 */
[----:B------:R-:W-:Y:S02]  /*3c00*/  USEL UR18, UR18, URZ, UP1 ;  /* 0x000000ff12127287 */ /* 0x000fe40008800000 */
[----:B------:R-:W-:Y:S02]  /*3c10*/  UIADD3 UR40, UPT, UPT, UR32, 0x4, URZ ;  /* 0x0000000420287890 */ /* 0x000fe4000fffe0ff */
[----:B------:R-:W-:Y:S01]  /*3c20*/  @UP0 ULEA UR30, UR18, UR7, 0x3 ;  /* 0x00000007121e0291 */ /* 0x000fe2000f8e18ff */
[----:B------:R-:W-:Y:S01]  /*3c30*/  LOP3.LUT R2, R2, UR31, RZ, 0x3c, !PT ;  /* 0x0000001f02027c12 */ /* 0x000fe2000f8e3cff */
[----:B------:R-:W-:Y:S02]  /*3c40*/  UIADD3 UR36, UPT, UPT, UR32, 0x6, URZ ;  /* 0x0000000620247890 */ /* 0x000fe4000fffe0ff */
[----:B------:R-:W-:Y:S01]  /*3c50*/  UIADD3 UR8, UPT, UPT, UR8, 0x48, URZ ;  /* 0x0000004808087890 */ /* 0x000fe2000fffe0ff */
[----:B-1----:R-:W-:Y:S01]  /*3c60*/  @P0 SHF.L.U32 R0, R2, 0x1f, RZ ;  /* 0x0000001f02000819 */ /* 0x002fe200000006ff */
[----:B------:R-:W-:Y:S02]  /*3c70*/  UIADD3 UR17, UPT, UPT, UR17, 0x1, URZ ;  /* 0x0000000111117890 */ /* 0x000fe4000fffe0ff */
[----:B------:R-:W-:Y:S01]  /*3c80*/  UIADD3 UR15, UPT, UPT, UR15, -0x1, URZ ;  /* 0xffffffff0f0f7890 */ /* 0x000fe2000fffe0ff */
[----:B------:R2:W3:Y:S01]  /*3c90*/  @P0 SYNCS.PHASECHK.TRANS64.TRYWAIT P2, [UR30], R0 ;  /* 0x00000000ff0005a7 */ /* 0x0004e2000804111e */
[----:B------:R-:W-:Y:S02]  /*3ca0*/  ULEA UR30, UR46, UR13, 0xa ;  /* 0x0000000d2e1e7291 */ /* 0x000fe4000f8e50ff */
[----:B------:R-:W-:Y:S02]  /*3cb0*/  UISETP.NE.AND UP0, UPT, UR17, UR16, UPT ;  /* 0x000000101100728c */ /* 0x000fe4000bf05270 */
[----:B------:R-:W-:Y:S02]  /*3cc0*/  UIADD3 UR42, UPT, UPT, UR30, 0x2, URZ ;  /* 0x000000021e2a7890 */ /* 0x000fe4000fffe0ff */
[----:B------:R-:W-:Y:S02]  /*3cd0*/  UIADD3 UR38, UPT, UPT, UR30, 0x4, URZ ;  /* 0x000000041e267890 */ /* 0x000fe4000fffe0ff */
[----:B------:R-:W-:Y:S01]  /*3ce0*/  UIADD3 UR34, UPT, UPT, UR30, 0x6, URZ ;  /* 0x000000061e227890 */ /* 0x000fe2000fffe0ff */
[----:B------:R-:W-:Y:S01]  /*3cf0*/  UMOV UR33, 0x40004040 ;  /* 0x4000404000217882 */ /* 0x000fe20000000000 */
[----:B------:R-:W-:Y:S01]  /*3d00*/  UMOV UR31, 0x40004040 ;  /* 0x40004040001f7882 */ /* 0x000fe20000000000 */
[----:B------:R-:W-:Y:S01]  /*3d10*/  UMOV UR45, 0x40004040 ;  /* 0x40004040002d7882 */ /* 0x000fe20000000000 */
[----:B------:R2:W-:Y:S01]  /*3d20*/  UTCHMMA.2CTA gdesc[UR30], gdesc[UR32], tmem[UR10], tmem[UR28], idesc[UR29], UP3 ;  /* 0x00ff1c201e0075ea */ /* 0x0005e20009a0000a */
[----:B------:R-:W-:Y:S01]  /*3d30*/  UPLOP3.LUT UP3, UPT, UPT, UPT, UPT, 0x80, 0x8 ;  /* 0x000000000008789c */ /* 0x000fe20003f6f070 */
[----:B------:R-:W-:Y:S01]  /*3d40*/  UMOV UR43, 0x40004040 ;  /* 0x40004040002b7882 */ /* 0x000fe20000000000 */
[----:B------:R-:W-:Y:S01]  /*3d50*/  UMOV UR41, 0x40004040 ;  /* 0x4000404000297882 */ /* 0x000fe20000000000 */
[----:B------:R2:W-:Y:S01]  /*3d60*/  UTCHMMA.2CTA gdesc[UR42], gdesc[UR44], tmem[UR10], tmem[UR26], idesc[UR27], UPT ;  /* 0x00ff1a2c2a0075ea */ /* 0x0005e2000ba0000a */
[----:B------:R-:W-:Y:S01]  /*3d70*/  UMOV UR39, 0x40004040 ;  /* 0x4000404000277882 */ /* 0x000fe20000000000 */
[----:B------:R-:W-:Y:S01]  /*3d80*/  UMOV UR37, 0x40004040 ;  /* 0x4000404000257882 */ /* 0x000fe20000000000 */
[----:B------:R-:W-:Y:S01]  /*3d90*/  UMOV UR35, 0x40004040 ;  /* 0x4000404000237882 */ /* 0x000fe20000000000 */
[----:B------:R2:W-:Y:S01]  /*3da0*/  UTCHMMA.2CTA gdesc[UR38], gdesc[UR40], tmem[UR10], tmem[UR24], idesc[UR25], UPT ;  /* 0x00ff1828260075ea */ /* 0x0005e2000ba0000a */
[----:B------:R2:W-:Y:S01]  /*3db0*/  UTCHMMA.2CTA gdesc[UR34], gdesc[UR36], tmem[UR10], tmem[UR22], idesc[UR23], UPT ;  /* 0x00ff1624220075ea */ /* 0x0005e2000ba0000a */
[----:B------:R2:W-:Y:S01]  /*3dc0*/  UTCBAR.2CTA.MULTICAST [UR8], URZ, UR12 ;  /* 0x000000ff080073e9 */ /* 0x0005e2000820080c */
[----:B------:R-:W-:Y:S01]  /*3dd0*/  UMOV UR46, UR18 ;  /* 0x00000012002e7c82 */ /* 0x000fe20008000000 */
[----:B------:R-:W-:Y:S05]  /*3de0*/  BRA.U UP0, `(.L_x_79) ;  /* 0xfffffffd00507547 */ /* 0x000fea000b83ffff */
.L_x_76:
[----:B------:R-:W-:Y:S01]  /*3df0*/  UIADD3 UR9, UPT, UPT, UR9, 0x100, URZ ;  /* 0x0000010009097890 */ /* 0x000fe2000fffe0ff */
[----:B------:R-:W-:-:S08]  /*3e00*/  UMOV UR17, UR16 ;  /* 0x0000001000117c82 */ /* 0x000fd00008000000 */
[----:B------:R4:W-:Y:S01]  /*3e10*/  UTCBAR.2CTA.MULTICAST [UR9], URZ, UR11 ;  /* 0x000000ff090073e9 */ /* 0x0009e2000820080b */
[----:B------:R-:W-:Y:S02]  /*3e20*/  NOP ;  /* 0x0000000000007918 */ /* 0x000fe40000000000 */
.L_x_74:
[----:B------:R-:W-:Y:S01]  /*3e30*/  UIADD3 UR19, UPT, UPT, UR19, 0x1, URZ ;  /* 0x0000000113137890 */ /* 0x000fe2000fffe0ff */
[----:B------:R-:W-:-:S03]  /*3e40*/  ISETP.NE.AND P0, PT, R8, 0x2, PT ;  /* 0x000000020800780c */ /* 0x000fc60003f05270 */
[----:B------:R-:W-:Y:S01]  /*3e50*/  UISETP.NE.AND UP0, UPT, UR19, 0x4, UPT ;  /* 0x000000041300788c */ /* 0x000fe2000bf05270 */
[----:B-12---:R-:W-:Y:S02]  /*3e60*/  SEL R0, RZ, 0x1, P0 ;  /* 0x00000001ff007807 */ /* 0x006fe40000000000 */
[----:B------:R-:W-:Y:S01]  /*3e70*/  SEL R8, R8, RZ, P0 ;  /* 0x000000ff08087207 */ /* 0x000fe20000000000 */
[----:B------:R-:W-:Y:S01]  /*3e80*/  USEL UR8, URZ, 0x1, UP0 ;  /* 0x00000001ff087887 */ /* 0x000fe20008000000 */
[----:B------:R-:W-:Y:S01]  /*3e90*/  LOP3.LUT R3, R3, R0, RZ, 0x3c, !PT ;  /* 0x0000000003037212 */ /* 0x000fe200078e3cff */
[----:B------:R-:W-:-:S04]  /*3ea0*/  USEL UR19, UR19, URZ, UP0 ;  /* 0x000000ff13137287 */ /* 0x000fc80008000000 */
[----:B------:R-:W-:Y:S01]  /*3eb0*/  LOP3.LUT R9, R9, UR8, RZ, 0x3c, !PT ;  /* 0x0000000809097c12 */ /* 0x000fe2000f8e3cff */
[----:B------:R-:W-:Y:S07]  /*3ec0*/  @P1 BRA `(.L_x_80) ;  /* 0xfffffff800881947 */ /* 0x000fee000383ffff */
[----:B------:R-:W1:Y:S01]  /*3ed0*/  S2UR UR6, SR_CgaCtaId ;  /* 0x00000000000679c3 */ /* 0x000e620000008800 */
[----:B------:R-:W-:Y:S01]  /*3ee0*/  ELECT P0, URZ, PT ;  /* 0x0000000000ff782f */ /* 0x000fe20003800000 */
[----:B------:R-:W-:Y:S01]  /*3ef0*/  HFMA2 R0, -RZ, RZ, 0, 5.9604644775390625e-08 ;  /* 0x00000001ff007431 */ /* 0x000fe200000001ff */
[----:B------:R-:W-:-:S05]  /*3f00*/  UMOV UR8, 0x40 ;  /* 0x0000004000087882 */ /* 0x000fca0000000000 */
[----:B------:R-:W-:Y:S01]  /*3f10*/  UVIRTCOUNT.DEALLOC.SMPOOL 0x80 ;  /* 0x000000800000784c */ /* 0x000fe20000000000 */
[----:B------:R-:W-:Y:S02]  /*3f20*/  UISETP.NE.AND UP0, UPT, UR5, URZ, UPT ;  /* 0x000000ff0500728c */ /* 0x000fe4000bf05270 */
[----:B-1----:R-:W-:-:S09]  /*3f30*/  ULEA UR6, UR6, UR8, 0x18 ;  /* 0x0000000806067291 */ /* 0x002fd2000f8ec0ff */
[----:B------:R1:W-:Y:S01]  /*3f40*/  @P0 STS.U8 [UR6+0x1c], R0 ;  /* 0x00001c00ff000988 */ /* 0x0003e20008000006 */
[----:B------:R-:W-:Y:S05]  /*3f50*/  BRA.U UP0, `(.L_x_81) ;  /* 0x0000000100a07547 */ /* 0x000fea000b800000 */
[----:B------:R-:W-:Y:S01]  /*3f60*/  UIADD3 UR5, UPT, UPT, UR7, 0x120, URZ ;  /* 0x0000012007057890 */ /* 0x000fe2000fffe0ff */
[----:B------:R-:W-:-:S03]  /*3f70*/  SHF.L.U32 R3, R9, 0x1f, RZ ;  /* 0x0000001f09037819 */ /* 0x000fc600000006ff */
[----:B------:R-:W-:-:S09]  /*3f80*/  ULEA UR8, UR19, UR5, 0x3 ;  /* 0x0000000513087291 */ /* 0x000fd2000f8e18ff */
[----:B------:R-:W2:Y:S02]  /*3f90*/  SYNCS.PHASECHK.TRANS64.TRYWAIT P0, [UR8], R3 ;  /* 0x00000003ff0075a7 */ /* 0x000ea40008001108 */
[----:B--2---:R-:W-:Y:S05]  /*3fa0*/  @!P0 BRA `(.L_x_82) ;  /* 0x0000005400288947 */ /* 0x004fea0003800000 */
.L_x_188:
[----:B----4-:R-:W-:-:S04]  /*3fb0*/  UIADD3 UR9, UPT, UPT, UR19, 0x1, URZ ;  /* 0x0000000113097890 */ /* 0x010fc8000fffe0ff */
        /* <DEDUP_REMOVED lines=8> */
.L_x_190:
        /* <DEDUP_REMOVED lines=9> */
.L_x_192:
[----:B------:R-:W-:-:S04]  /*40d0*/  UIADD3 UR9, UPT, UPT, UR9, 0x1, URZ ;  /* 0x0000000109097890 */ /* 0x000fc8000fffe0ff */
[----:B------:R-:W-:-:S04]  /*40e0*/  UISETP.NE.AND UP1, UPT, UR9, 0x4, UPT ;  /* 0x000000040900788c */ /* 0x000fc8000bf25270 */
[----:B------:R-:W-:Y:S02]  /*40f0*/  USEL UR8, URZ, 0x1, UP1 ;  /* 0x00000001ff087887 */ /* 0x000fe40008800000 */
[----:B------:R-:W-:-:S04]  /*4100*/  USEL UR9, UR9, URZ, UP1 ;  /* 0x000000ff09097287 */ /* 0x000fc80008800000 */
[----:B------:R-:W-:Y:S01]  /*4110*/  ULEA UR9, UR9, UR5, 0x3 ;  /* 0x0000000509097291 */ /* 0x000fe2000f8e18ff */
[----:B-1----:R-:W-:-:S04]  /*4120*/  LOP3.LUT R3, R2, UR8, RZ, 0x3c, !PT ;  /* 0x0000000802037c12 */ /* 0x002fc8000f8e3cff */
[----:B------:R-:W-:Y:S01]  /*4130*/  SHF.L.U32 R3, R3, 0x1f, RZ ;  /* 0x0000001f03037819 */ /* 0x000fe200000006ff */
[----:B------:R-:W-:-:S04]  /*4140*/  IMAD.U32 R0, RZ, RZ, UR9 ;  /* 0x00000009ff007e24 */ /* 0x000fc8000f8e00ff */
[----:B------:R1:W2:Y:S03]  /*4150*/  SYNCS.PHASECHK.TRANS64.TRYWAIT P0, [R0+URZ], R3 ;  /* 0x00000003000075a7 */ /* 0x0002a600080011ff */
[----:B--2---:R-:W-:Y:S05]  /*4160*/  @!P0 NANOSLEEP.SYNCS 0x989680 ;  /* 0x009896800000895d */ /* 0x004fea0003900000 */
[----:B------:R-:W2:Y:S02]  /*4170*/  @!P0 SYNCS.PHASECHK.TRANS64 P0, [R0+URZ], R3 ;  /* 0x00000003000085a7 */ /* 0x000ea400080010ff */
[----:B--2---:R-:W-:Y:S05]  /*4180*/  @P0 BRA `(.L_x_85) ;  /* 0x0000000000200947 */ /* 0x004fea0003800000 */
.L_x_86:
[----:B--2---:R2:W4:Y:S02]  /*4190*/  SYNCS.PHASECHK.TRANS64.TRYWAIT P0, [R0+URZ], R3 ;  /* 0x00000003000075a7 */ /* 0x00452400080011ff */
[----:B----4-:R-:W-:Y:S05]  /*41a0*/  @!P0 NANOSLEEP.SYNCS 0x989680 ;  /* 0x009896800000895d */ /* 0x010fea0003900000 */
[----:B------:R-:W4:Y:S02]  /*41b0*/  @!P0 SYNCS.PHASECHK.TRANS64 P0, [R0+URZ], R3 ;  /* 0x00000003000085a7 */ /* 0x000f2400080010ff */
[----:B----4-:R-:W-:Y:S05]  /*41c0*/  @!P0 BRA `(.L_x_86) ;  /* 0xfffffffc00f08947 */ /* 0x010fea000383ffff */
[----:B------:R-:W-:Y:S05]  /*41d0*/  BRA `(.L_x_85) ;  /* 0x00000000000c7947 */ /* 0x000fea0003800000 */
.L_x_81:
[----:B------:R-:W-:-:S04]  /*41e0*/  UIADD3 UR5, UPT, UPT, UR7, 0x160, URZ ;  /* 0x0000016007057890 */ /* 0x000fc8000fffe0ff */
[----:B------:R-:W-:-:S09]  /*41f0*/  UPRMT UR5, UR4, 0x654, UR5 ;  /* 0x0000065404057896 */ /* 0x000fd20008000005 */
[----:B------:R-:W-:Y:S03]  /*4200*/  SYNCS.ARRIVE.TRANS64.RED.A1T0 RZ, [UR5], RZ ;  /* 0x000000ffffff79a7 */ /* 0x000fe60008100405 */
.L_x_85:
[----:B-12---:R-:W-:Y:S01]  /*4210*/  SHF.L.U32 R3, RZ, 0x1f, RZ ;  /* 0x0000001fff037819 */ /* 0x006fe200000006ff */
[----:B------:R-:W-:Y:S01]  /*4220*/  UIADD3 UR5, UPT, UPT, UR7, 0x160, URZ ;  /* 0x0000016007057890 */ /* 0x000fe2000fffe0ff */
[----:B------:R-:W-:Y:S02]  /*4230*/  PLOP3.LUT P0, PT, PT, PT, UP0, 0x80, 0x8 ;  /* 0x000000000008781c */ /* 0x000fe40003f0f008 */
[----:B------:R-:W1:Y:S02]  /*4240*/  SYNCS.PHASECHK.TRANS64.TRYWAIT P1, [UR7+0x160], R3 ;  /* 0x00016003ff0075a7 */ /* 0x000e640008021107 */
[----:B-1----:R-:W-:Y:S09]  /*4250*/  @!P1 BRA `(.L_x_87) ;  /* 0x0000005000c49947 */ /* 0x002ff20003800000 */
.L_x_194:
[----:B------:R-:W-:Y:S01]  /*4260*/  @!UP0 UPRMT UR5, UR4, 0x654, UR5 ;  /* 0x0000065404058896 */ /* 0x000fe20008000005 */
[----:B------:R-:W-:Y:S02]  /*4270*/  UMOV UR8, 0xffff ;  /* 0x0000ffff00087882 */ /* 0x000fe40000000000 */
[----:B------:R-:W-:-:S06]  /*4280*/  UMOV UR4, 0x1 ;  /* 0x0000000100047882 */ /* 0x000fcc0000000000 */
[----:B------:R-:W-:Y:S01]  /*4290*/  @!P0 SYNCS.ARRIVE.TRANS64.RED.A1T0 RZ, [UR5], RZ ;  /* 0x000000ffffff89a7 */ /* 0x000fe20008100405 */
[----:B------:R-:W-:Y:S01]  /*42a0*/  NOP ;  /* 0x0000000000007918 */ /* 0x000fe20000000000 */
[----:B-1----:R-:W1:Y:S01]  /*42b0*/  LDS R0, [UR6+0x14] ;  /* 0x00001406ff007984 */ /* 0x002e620008000800 */
[----:B------:R-:W-:-:S04]  /*42c0*/  ULOP3.LUT UR5, UR21, 0xffff, URZ, 0xc0, !UPT ;  /* 0x0000ffff15057892 */ /* 0x000fc8000f8ec0ff */
[----:B------:R-:W-:-:S04]  /*42d0*/  USHF.R.U32.HI UR5, URZ, 0x5, UR5 ;  /* 0x00000005ff057899 */ /* 0x000fc80008011605 */
[----:B------:R-:W-:Y:S02]  /*42e0*/  USHF.L.U32 UR8, UR8, UR5, URZ ;  /* 0x0000000508087299 */ /* 0x000fe400080006ff */
[----:B------:R-:W-:-:S04]  /*42f0*/  USHF.L.U32 UR4, UR4, UR5, URZ ;  /* 0x0000000504047299 */ /* 0x000fc800080006ff */
[----:B-1----:R-:W-:-:S04]  /*4300*/  LOP3.LUT R0, R0, UR8, RZ, 0xc0, !PT ;  /* 0x0000000800007c12 */ /* 0x002fc8000f8ec0ff */
[----:B------:R-:W-:-:S13]  /*4310*/  ISETP.NE.AND P0, PT, R0, UR8, PT ;  /* 0x0000000800007c0c */ /* 0x000fda000bf05270 */
[----:B------:R-:W-:Y:S05]  /*4320*/  @P0 BRA `(.L_x_88) ;  /* 0x0000000000580947 */ /* 0x000fea0003800000 */
[----:B------:R-:W1:Y:S02]  /*4330*/  LDS R0, [UR6+0x18] ;  /* 0x00001806ff007984 */ /* 0x000e640008000800 */
[----:B-1----:R-:W-:-:S04]  /*4340*/  LOP3.LUT R0, R0, UR4, RZ, 0xc0, !PT ;  /* 0x0000000400007c12 */ /* 0x002fc8000f8ec0ff */
[----:B------:R-:W-:-:S13]  /*4350*/  ISETP.NE.AND P0, PT, R0, UR4, PT ;  /* 0x0000000400007c0c */ /* 0x000fda000bf05270 */
[----:B------:R-:W-:Y:S05]  /*4360*/  @P0 BRA `(.L_x_89) ;  /* 0x00000000003c0947 */ /* 0x000fea0003800000 */
[----:B------:R-:W1:Y:S01]  /*4370*/  S2R R2, SR_LANEID ;  /* 0x0000000000027919 */ /* 0x000e620000000000 */
[----:B------:R-:W-:Y:S01]  /*4380*/  ULOP3.LUT UR8, URZ, UR8, URZ, 0x33, !UPT ;  /* 0x00000008ff087292 */ /* 0x000fe2000f8e33ff */
[----:B------:R-:W-:Y:S01]  /*4390*/  LOP3.LUT R4, RZ, UR4, RZ, 0x33, !PT ;  /* 0x00000004ff047c12 */ /* 0x000fe2000f8e33ff */
[----:B------:R-:W-:Y:S02]  /*43a0*/  VOTEU.ANY UR7, UPT, PT ;  /* 0x0000000000077886 */ /* 0x000fe400038e0100 */
[----:B------:R-:W-:Y:S01]  /*43b0*/  UFLO.U32 UR7, UR7 ;  /* 0x00000007000772bd */ /* 0x000fe200080e0000 */
[----:B------:R-:W2:Y:S01]  /*43c0*/  REDUX UR4, R4 ;  /* 0x00000000040473c4 */ /* 0x000ea20000000000 */
[----:B------:R-:W-:-:S06]  /*43d0*/  IMAD.U32 R0, RZ, RZ, UR8 ;  /* 0x00000008ff007e24 */ /* 0x000fcc000f8e00ff */
[----:B------:R1:W-:Y:S01]  /*43e0*/  UTCATOMSWS.AND URZ, UR8 ;  /* 0x0000000800ff79e3 */ /* 0x0003e20008000000 */
[----:B------:R-:W3:Y:S01]  /*43f0*/  REDUX UR5, R0 ;  /* 0x00000000000573c4 */ /* 0x000ee20000000000 */
[----:B-1----:R-:W-:Y:S01]  /*4400*/  ISETP.EQ.U32.AND P0, PT, R2, UR7, PT ;  /* 0x0000000702007c0c */ /* 0x002fe2000bf02070 */
[----:B--2---:R-:W-:Y:S01]  /*4410*/  IMAD.U32 R2, RZ, RZ, UR4 ;  /* 0x00000004ff027e24 */ /* 0x004fe2000f8e00ff */
[----:B---3--:R-:W-:-:S11]  /*4420*/  MOV R3, UR5 ;  /* 0x0000000500037c02 */ /* 0x008fd60008000f00 */
[----:B------:R1:W-:Y:S04]  /*4430*/  @P0 ATOMS.AND RZ, [UR6+0x14], R3 ;  /* 0x00001403ffff098c */ /* 0x0003e8000a800006 */
[----:B------:R1:W-:Y:S01]  /*4440*/  @P0 ATOMS.AND RZ, [UR6+0x18], R2 ;  /* 0x00001802ffff098c */ /* 0x0003e2000a800006 */
[----:B------:R-:W-:Y:S05]  /*4450*/  BRA `(.L_x_90) ;  /* 0x0000000000147947 */ /* 0x000fea0003800000 */
.L_x_89:
[----:B------:R-:W-:Y:S02]  /*4460*/  MOV R2, 0x4480 ;  /* 0x0000448000027802 */ /* 0x000fe40000000f00 */
[----:B---345:R-:W-:Y:S05]  /*4470*/  CALL.REL.NOINC `($__internal_0_$__cuda_sm10x_tcgen05_guardrail_trap_col_being_dealloced_not_returned_by_alloc) ;  /* 0x0000005400a47944 */ /* 0x038fea0003c00000 */
[----:B------:R-:W-:Y:S05]  /*4480*/  BRA `(.L_x_90) ;  /* 0x0000000000087947 */ /* 0x000fea0003800000 */
.L_x_88:
[----:B------:R-:W-:Y:S02]  /*4490*/  MOV R2, 0x44b0 ;  /* 0x000044b000027802 */ /* 0x000fe40000000f00 */
[----:B---345:R-:W-:Y:S05]  /*44a0*/  CALL.REL.NOINC `($__internal_2_$__cuda_sm10x_tcgen05_guardrail_trap_unallocated_columns_being_dealloced) ;  /* 0x0000005400b07944 */ /* 0x038fea0003c00000 */
.L_x_90:
[----:B------:R-:W-:Y:S01]  /*44b0*/  NOP ;  /* 0x0000000000007918 */ /* 0x000fe20000000000 */
[----:B----4-:R-:W-:Y:S05]  /*44c0*/  EXIT ;  /* 0x000000000000794d */ /* 0x010fea0003800000 */
.L_x_61:
[----:B------:R-:W-:-:S09]  /*44d0*/  UISETP.NE.OR UP5, UPT, UR10, 0x3, !UP5 ;  /* 0x000000030a00788c */ /* 0x000fd2000efa5670 */
[----:B------:R-:W-:Y:S05]  /*44e0*/  BRA.U UP5, `(.L_x_91) ;  /* 0x0000001105147547 */ /* 0x000fea000b800000 */
[----:B------:R-:W1:Y:S01]  /*44f0*/  LDC R0, c[0x0][0xb30] ;  /* 0x0002cc00ff007b82 */ /* 0x000e620000000800 */
[----:B------:R-:W2:Y:S01]  /*4500*/  LDCU.64 UR8, c[0x0][0x888] ;  /* 0x00011100ff0877ac */ /* 0x000ea20008000a00 */
[----:B------:R-:W-:Y:S02]  /*4510*/  HFMA2 R25, -RZ, RZ, 0, 0 ;  /* 0x00000000ff197431 */ /* 0x000fe400000001ff */
[----:B-----5:R-:W-:Y:S01]  /*4520*/  IMAD.MOV.U32 R32, RZ, RZ, 0x1 ;  /* 0x00000001ff207424 */ /* 0x020fe200078e00ff */
[----:B------:R-:W-:Y:S01]  /*4530*/  MOV R23, 0x2000 ;  /* 0x0000200000177802 */ /* 0x000fe20000000f00 */
[----:B------:R-:W3:Y:S01]  /*4540*/  LDCU.64 UR4, c[0x0][0x890] ;  /* 0x00011200ff0477ac */ /* 0x000ee20008000a00 */
[----:B------:R-:W-:Y:S01]  /*4550*/  IMAD.MOV.U32 R27, RZ, RZ, RZ ;  /* 0x000000ffff1b7224 */ /* 0x000fe200078e00ff */
[----:B------:R-:W4:Y:S01]  /*4560*/  LDC R19, c[0x0][0x370] ;  /* 0x0000dc00ff137b82 */ /* 0x000f220000000800 */
[----:B------:R-:W-:Y:S01]  /*4570*/  UMOV UR7, 0x400 ;  /* 0x0000040000077882 */ /* 0x000fe20000000000 */
[----:B------:R-:W-:-:S02]  /*4580*/  UPLOP3.LUT UP1, UPT, UPT, UPT, UPT, 0x40, 0x4 ;  /* 0x000000000004789c */ /* 0x000fc40003f2e870 */
[----:B------:R-:W-:-:S04]  /*4590*/  ULEA UR7, UR37, UR7, 0x18 ;  /* 0x0000000725077291 */ /* 0x000fc8000f8ec0ff */
[----:B------:R-:W4:Y:S01]  /*45a0*/  LDC R2, c[0x0][0xb0c] ;  /* 0x0002c300ff027b82 */ /* 0x000f220000000800 */
[----:B------:R-:W-:Y:S02]  /*45b0*/  UIADD3 UR13, UPT, UPT, UR7, 0xa8, URZ ;  /* 0x000000a8070d7890 */ /* 0x000fe4000fffe0ff */
[----:B--2---:R-:W-:Y:S02]  /*45c0*/  UISETP.NE.U32.AND UP2, UPT, UR8, URZ, UPT ;  /* 0x000000ff0800728c */ /* 0x004fe4000bf45070 */
[----:B------:R-:W-:Y:S02]  /*45d0*/  UIADD3 UR33, UPT, UPT, UR7, 0x90, URZ ;  /* 0x0000009007217890 */ /* 0x000fe4000fffe0ff */
[----:B---3--:R-:W-:Y:S01]  /*45e0*/  UISETP.NE.U32.AND UP3, UPT, UR4, URZ, UPT ;  /* 0x000000ff0400728c */ /* 0x008fe2000bf65070 */
[----:B------:R-:W2:Y:S01]  /*45f0*/  LDC R18, c[0x0][0xb20] ;  /* 0x0002c800ff127b82 */ /* 0x000ea20000000800 */
[----:B-1----:R-:W-:Y:S01]  /*4600*/  ISETP.NE.AND P1, PT, R0, 0x1, PT ;  /* 0x000000010000780c */ /* 0x002fe20003f25270 */
[----:B------:R-:W-:-:S02]  /*4610*/  UISETP.NE.AND.EX UP2, UPT, UR9, URZ, UPT, UP2 ;  /* 0x000000ff0900728c */ /* 0x000fc4000bf45320 */
[----:B------:R-:W-:Y:S02]  /*4620*/  UIADD3 UR25, UPT, UPT, UR7, 0x98, URZ ;  /* 0x0000009807197890 */ /* 0x000fe4000fffe0ff */
[----:B------:R-:W-:Y:S02]  /*4630*/  UIADD3 UR17, UPT, UPT, UR7, 0xa0, URZ ;  /* 0x000000a007117890 */ /* 0x000fe4000fffe0ff */
[----:B------:R-:W1:Y:S01]  /*4640*/  LDC.64 R36, c[0x0][0x348] ;  /* 0x0000d200ff247b82 */ /* 0x000e620000000a00 */
[----:B------:R-:W-:Y:S02]  /*4650*/  UPRMT UR13, UR37, 0x654, UR13 ;  /* 0x00000654250d7896 */ /* 0x000fe4000800000d */
[----:B------:R-:W-:-:S05]  /*4660*/  UISETP.NE.AND.EX UP3, UPT, UR5, URZ, UPT, UP3 ;  /* 0x000000ff0500728c */ /* 0x000fca000bf65330 */
[----:B------:R-:W3:Y:S08]  /*4670*/  LDC.64 R16, c[0x0][0xb10] ;  /* 0x0002c400ff107b82 */ /* 0x000ef00000000a00 */
[----:B------:R-:W1:Y:S08]  /*4680*/  LDC.64 R6, c[0x0][0xb18] ;  /* 0x0002c600ff067b82 */ /* 0x000e700000000a00 */
[----:B------:R-:W1:Y:S08]  /*4690*/  LDC.64 R4, c[0x0][0xb28] ;  /* 0x0002ca00ff047b82 */ /* 0x000e700000000a00 */
[----:B--2-4-:R-:W1:Y:S02]  /*46a0*/  LDC R22, c[0x0][0x374] ;  /* 0x0000dd00ff167b82 */ /* 0x014e640000000800 */
.L_x_102:
[----:B------:R-:W-:Y:S02]  /*46b0*/  LEA R0, R27, UR7, 0x3 ;  /* 0x000000071b007c11 */ /* 0x000fe4000f8e18ff */
[----:B------:R-:W-:Y:S02]  /*46c0*/  SHF.L.U32 R3, R25, 0x1f, RZ ;  /* 0x0000001f19037819 */ /* 0x000fe400000006ff */
[----:B------:R-:W-:Y:S02]  /*46d0*/  LEA R28, R27, UR7, 0x4 ;  /* 0x000000071b1c7c11 */ /* 0x000fe4000f8e20ff */
[----:B--2---:R-:W2:Y:S02]  /*46e0*/  SYNCS.PHASECHK.TRANS64.TRYWAIT P0, [R0+URZ+0xe0], R3 ;  /* 0x0000e003000075a7 */ /* 0x004ea400080011ff */
[----:B--2---:R-:W-:Y:S05]  /*46f0*/  @!P0 BRA `(.L_x_92) ;  /* 0x0000004c00b48947 */ /* 0x004fea0003800000 */
.L_x_195:
[----:B------:R-:W-:Y:S01]  /*4700*/  ISETP.GE.AND P0, PT, R26, 0x1, PT ;  /* 0x000000011a00780c */ /* 0x000fe20003f06270 */
[----:B------:R-:W4:Y:S01]  /*4710*/  LDS.128 R28, [R28+0x170] ;  /* 0x000170001c1c7984 */ /* 0x000f220000000c00 */
[----:B--2---:R-:W-:Y:S01]  /*4720*/  VIADD R0, R0, 0xf0 ;  /* 0x000000f000007836 */ /* 0x004fe20000000000 */
[----:B------:R-:W-:Y:S01]  /*4730*/  @!PT LDS RZ, [RZ] ;  /* 0x00000000fffff984 */ /* 0x000fe20000000800 */
[----:B------:R-:W-:Y:S01]  /*4740*/  @!PT LDS RZ, [RZ] ;  /* 0x00000000fffff984 */ /* 0x000fe20000000800 */
[----:B------:R-:W-:Y:S01]  /*4750*/  @!PT LDS RZ, [RZ] ;  /* 0x00000000fffff984 */ /* 0x000fe20000000800 */
[----:B------:R-:W-:Y:S01]  /*4760*/  @!PT LDS RZ, [RZ] ;  /* 0x00000000fffff984 */ /* 0x000fe20000000800 */
[----:B------:R2:W-:Y:S06]  /*4770*/  MEMBAR.ALL.CTA ;  /* 0x0000000000007992 */ /* 0x0005ec0000008000 */
[----:B--2---:R-:W2:Y:S01]  /*4780*/  FENCE.VIEW.ASYNC.S ;  /* 0x00000000000073c6 */ /* 0x004ea20000000000 */
[----:B------:R-:W-:Y:S04]  /*4790*/  PRMT R0, RZ, 0x654, R0 ;  /* 0x00000654ff007816 */ /* 0x000fe80000000000 */
[----:B--2---:R2:W-:Y:S01]  /*47a0*/  SYNCS.ARRIVE.TRANS64.RED.A1T0 RZ, [R0+URZ], RZ ;  /* 0x000000ff00ff79a7 */ /* 0x0045e200081004ff */
[----:B----4-:R-:W-:Y:S11]  /*47b0*/  LOP3.LUT P3, RZ, R30, 0x1, RZ, 0xc0, !PT ;  /* 0x000000011eff7812 */ /* 0x010ff6000786c0ff */
[----:B------:R-:W-:Y:S02]  /*47c0*/  @!UPT UIADD3 URZ, UPT, UPT, URZ, URZ, URZ ;  /* 0x000000fffffff290 */ /* 0x000fe4000fffe0ff */
[----:B------:R-:W-:Y:S02]  /*47d0*/  @P3 MOV R13, R28 ;  /* 0x0000001c000d3202 */ /* 0x000fe40000000f00 */
[----:B------:R-:W-:Y:S01]  /*47e0*/  @P3 LOP3.LUT R8, R29, 0xffff, RZ, 0xc0, !PT ;  /* 0x0000ffff1d083812 */ /* 0x000fe200078ec0ff */
[----:B--2---:R-:W-:Y:S06]  /*47f0*/  @!P0 BRA `(.L_x_93) ;  /* 0x0000000000a48947 */ /* 0x004fec0003800000 */
[----:B-1----:R-:W-:Y:S01]  /*4800*/  IMAD.HI.U32 R33, R22, R7, RZ ;  /* 0x0000000716217227 */ /* 0x002fe200078e00ff */
[----:B------:R-:W-:Y:S02]  /*4810*/  ISETP.NE.AND P0, PT, R6, 0x1, PT ;  /* 0x000000010600780c */ /* 0x000fe40003f05270 */
[----:B------:R-:W-:Y:S01]  /*4820*/  ISETP.NE.AND P2, PT, R26, 0x1, PT ;  /* 0x000000011a00780c */ /* 0x000fe20003f45270 */
[----:B---3--:R-:W-:Y:S01]  /*4830*/  IMAD.HI.U32 R34, R19, R16, RZ ;  /* 0x0000001013227227 */ /* 0x008fe200078e00ff */
[----:B------:R-:W-:Y:S02]  /*4840*/  SHF.R.U32.HI R33, RZ, R18, R33 ;  /* 0x00000012ff217219 */ /* 0x000fe40000011621 */
[----:B------:R-:W-:Y:S01]  /*4850*/  ISETP.NE.AND P4, PT, R2, 0x1, PT ;  /* 0x000000010200780c */ /* 0x000fe20003f85270 */
[----:B------:R-:W-:Y:S01]  /*4860*/  IMAD.HI.U32 R38, R13, R16, RZ ;  /* 0x000000100d267227 */ /* 0x000fe200078e00ff */
[----:B------:R-:W-:Y:S02]  /*4870*/  SHF.R.U32.HI R34, RZ, R17, R34 ;  /* 0x00000011ff227219 */ /* 0x000fe40000011622 */
[----:B------:R-:W-:Y:S01]  /*4880*/  SEL R3, R22, R33, !P0 ;  /* 0x0000002116037207 */ /* 0x000fe20004000000 */
[C---:B------:R-:W-:Y:S01]  /*4890*/  IMAD.HI.U32 R33, R8.reuse, R7, RZ ;  /* 0x0000000708217227 */ /* 0x040fe200078e00ff */
[----:B------:R-:W-:Y:S02]  /*48a0*/  SEL R11, R19, R34, !P4 ;  /* 0x00000022130b7207 */ /* 0x000fe40006000000 */
[----:B------:R-:W-:Y:S01]  /*48b0*/  SHF.R.U32.HI R38, RZ, R17, R38 ;  /* 0x00000011ff267219 */ /* 0x000fe20000011626 */
[----:B------:R-:W-:Y:S01]  /*48c0*/  IMAD.HI.U32 R40, R3, R4, RZ ;  /* 0x0000000403287227 */ /* 0x000fe200078e00ff */
[----:B------:R-:W-:Y:S03]  /*48d0*/  SHF.R.U32.HI R33, RZ, R18, R33 ;  /* 0x00000012ff217219 */ /* 0x000fe60000011621 */
[----:B------:R-:W-:Y:S01]  /*48e0*/  IMAD.HI.U32 R34, R11, R4, RZ ;  /* 0x000000040b227227 */ /* 0x000fe200078e00ff */
[----:B------:R-:W-:Y:S02]  /*48f0*/  @P2 SHF.R.U32.HI R3, RZ, R5, R40 ;  /* 0x00000005ff032219 */ /* 0x000fe40000011628 */
[----:B------:R-:W-:Y:S02]  /*4900*/  SEL R9, R8, R33, !P0 ;  /* 0x0000002108097207 */ /* 0x000fe40004000000 */
[----:B------:R-:W-:Y:S01]  /*4910*/  @P2 SHF.R.U32.HI R11, RZ, R5, R34 ;  /* 0x00000005ff0b2219 */ /* 0x000fe20000011622 */
[C---:B------:R-:W-:Y:S01]  /*4920*/  IMAD R10, R26.reuse, R3, RZ ;  /* 0x000000031a0a7224 */ /* 0x040fe200078e02ff */
[----:B------:R-:W-:Y:S01]  /*4930*/  SEL R3, R13, R38, !P4 ;  /* 0x000000260d037207 */ /* 0x000fe20006000000 */
[C---:B------:R-:W-:Y:S03]  /*4940*/  IMAD.HI.U32 R14, R9.reuse, R4, RZ ;  /* 0x00000004090e7227 */ /* 0x040fe600078e00ff */
[----:B------:R-:W-:Y:S01]  /*4950*/  ISETP.GE.AND P0, PT, R9, R10, PT ;  /* 0x0000000a0900720c */ /* 0x000fe20003f06270 */
[C---:B------:R-:W-:Y:S01]  /*4960*/  IMAD R12, R26.reuse, R11, RZ ;  /* 0x0000000b1a0c7224 */ /* 0x040fe200078e02ff */
[-C--:B------:R-:W-:Y:S04]  /*4970*/  SHF.R.U32.HI R14, RZ, R5.reuse, R14 ;  /* 0x00000005ff0e7219 */ /* 0x080fe8000001160e */
[----:B------:R-:W-:Y:S02]  /*4980*/  ISETP.GE.OR P0, PT, R3, R12, P0 ;  /* 0x0000000c0300720c */ /* 0x000fe40000706670 */
[----:B------:R-:W-:Y:S05]  /*4990*/  SEL R15, R9, R14, !P2 ;  /* 0x0000000e090f7207 */ /* 0x000fea0005000000 */
[----:B------:R-:W-:Y:S04]  /*49a0*/  IMAD.MOV R14, RZ, RZ, -R15 ;  /* 0x000000ffff0e7224 */ /* 0x000fe800078e0a0f */
[----:B------:R-:W-:Y:S02]  /*49b0*/  IMAD R14, R26, R14, R9 ;  /* 0x0000000e1a0e7224 */ /* 0x000fe400078e0209 */
[C---:B------:R-:W-:Y:S05]  /*49c0*/  @!P0 IMAD.HI.U32 R10, R3.reuse, R4, RZ ;  /* 0x00000004030a8227 */ /* 0x040fea00078e00ff */
[----:B------:R-:W-:Y:S04]  /*49d0*/  @!P0 SHF.R.U32.HI R10, RZ, R5, R10 ;  /* 0x00000005ff0a8219 */ /* 0x000fe8000001160a */
[----:B------:R-:W-:Y:S01]  /*49e0*/  @!P0 SEL R0, R3, R10, !P2 ;  /* 0x0000000a03008207 */ /* 0x000fe20005000000 */
[----:B------:R-:W-:Y:S03]  /*49f0*/  IMAD.MOV R10, RZ, RZ, -R3 ;  /* 0x000000ffff0a7224 */ /* 0x000fe600078e0a03 */
[----:B------:R-:W-:Y:S01]  /*4a00*/  @!P0 IADD3 R15, PT, PT, R15, -R0, RZ ;  /* 0x800000000f0f8210 */ /* 0x000fe20007ffe0ff */
[----:B------:R-:W-:Y:S01]  /*4a10*/  @!P0 IMAD R0, R11, R14, R0 ;  /* 0x0000000e0b008224 */ /* 0x000fe200078e0200 */
[----:B------:R-:W-:Y:S01]  /*4a20*/  IADD3 R11, PT, PT, -R9, RZ, RZ ;  /* 0x000000ff090b7210 */ /* 0x000fe20007ffe1ff */
[----:B------:R-:W-:Y:S02]  /*4a30*/  IMAD R13, R2, R10, R13 ;  /* 0x0000000a020d7224 */ /* 0x000fe400078e020d */
[----:B------:R-:W-:Y:S02]  /*4a40*/  @!P0 IMAD R9, R15, R26, R3 ;  /* 0x0000001a0f098224 */ /* 0x000fe400078e0203 */
[----:B------:R-:W-:Y:S02]  /*4a50*/  @!P0 IMAD.MOV.U32 R3, RZ, RZ, R0 ;  /* 0x000000ffff038224 */ /* 0x000fe400078e0000 */
[----:B------:R-:W-:Y:S02]  /*4a60*/  IMAD R8, R6, R11, R8 ;  /* 0x0000000b06087224 */ /* 0x000fe400078e0208 */
[----:B------:R-:W-:Y:S02]  /*4a70*/  IMAD R13, R3, R2, R13 ;  /* 0x00000002030d7224 */ /* 0x000fe400078e020d */
[----:B------:R-:W-:Y:S02]  /*4a80*/  IMAD R8, R9, R6, R8 ;  /* 0x0000000609087224 */ /* 0x000fe400078e0208 */
.L_x_93:
[----:B------:R-:W-:Y:S05]  /*4a90*/  BRA.U UP1, `(.L_x_94) ;  /* 0x0000000101107547 */ /* 0x000fea000b800000 */
[----:B------:R-:W-:Y:S04]  /*4aa0*/  MOV R0, UR6 ;  /* 0x0000000600007c02 */ /* 0x000fe80008000f00 */
[----:B------:R-:W-:Y:S04]  /*4ab0*/  SHF.L.U32 R3, R0, 0x1f, RZ ;  /* 0x0000001f00037819 */ /* 0x000fe800000006ff */
[----:B------:R-:W2:Y:S02]  /*4ac0*/  SYNCS.PHASECHK.TRANS64.TRYWAIT P0, [UR7+0xd8], R3 ;  /* 0x0000d803ff0075a7 */ /* 0x000ea40008001107 */
[----:B--2---:R-:W-:Y:S05]  /*4ad0*/  @!P0 BRA `(.L_x_95) ;  /* 0x0000004800d08947 */ /* 0x004fea0003800000 */
.L_x_94:
[----:B------:R-:W-:Y:S02]  /*4ae0*/  R2UR UR35, R21 ;  /* 0x00000000152372ca */ /* 0x000fe400000e0000 */
[----:B------:R-:W-:Y:S02]  /*4af0*/  R2UR UR34, R20 ;  /* 0x00000000142272ca */ /* 0x000fe400000e0000 */
[----:B------:R-:W-:Y:S02]  /*4b00*/  ISETP.NE.U32.AND P2, PT, RZ, UR4, PT ;  /* 0x00000004ff007c0c */ /* 0x000fe4000bf45070 */
[----:B------:R-:W-:Y:S02]  /*4b10*/  SHF.L.U32 R12, R32, 0x1f, RZ ;  /* 0x0000001f200c7819 */ /* 0x000fe400000006ff */
[----:B------:R-:W-:Y:S05]  /*4b20*/  ISETP.NE.AND.EX P2, PT, RZ, UR5, PT, P2 ;  /* 0x00000005ff007c0c */ /* 0x000fea000bf45320 */
[----:B------:R-:W-:Y:S02]  /*4b30*/  USHF.L.U32 UR35, UR35, 0x7, URZ ;  /* 0x0000000723237899 */ /* 0x000fe400080006ff */
[----:B------:R-:W-:Y:S01]  /*4b40*/  USHF.L.U32 UR34, UR34, 0x6, URZ ;  /* 0x0000000622227899 */ /* 0x000fe200080006ff */
[----:B------:R-:W-:Y:S11]  /*4b50*/  BRA.U !UP3, `(.L_x_96) ;  /* 0x000000010b347547 */ /* 0x000ff6000b800000 */
[----:B------:R-:W-:Y:S01]  /*4b60*/  UPLOP3.LUT UP0, UPT, UPT, UPT, UP2, 0x80, 0x8 ;  /* 0x000000000008789c */ /* 0x000fe20003f0f020 */
[----:B--2---:R-:W-:Y:S02]  /*4b70*/  HFMA2 R0, -RZ, RZ, 0, 5.9604644775390625e-08 ;  /* 0x00000001ff007431 */ /* 0x004fe400000001ff */
[----:B------:R-:W-:Y:S03]  /*4b80*/  IMAD.MOV.U32 R67, RZ, RZ, 0x1 ;  /* 0x00000001ff437424 */ /* 0x000fe600078e00ff */
[----:B------:R-:W-:Y:S05]  /*4b90*/  PLOP3.LUT P0, PT, PT, PT, UP0, 0x80, 0x8 ;  /* 0x000000000008781c */ /* 0x000fea0003f0f008 */
[----:B------:R-:W2:Y:S01]  /*4ba0*/  @UP0 LDCU.64 UR10, c[0x0][0x888] ;  /* 0x00011100ff0a07ac */ /* 0x000ea20008000a00 */
[----:B------:R-:W-:Y:S07]  /*4bb0*/  @UP0 UIMAD UR8, UR36, UR4, URZ ;  /* 0x00000004240802a4 */ /* 0x000fee000f8e02ff */
[----:B------:R-:W-:Y:S01]  /*4bc0*/  @!P0 PRMT R67, R0, 0x7610, R67 ;  /* 0x0000761000438816 */ /* 0x000fe20000000043 */
[----:B--2---:R-:W-:Y:S03]  /*4bd0*/  @UP0 UIMAD.WIDE UR10, UR8, 0x4, UR10 ;  /* 0x00000004080a08a5 */ /* 0x004fe6000f8e020a */
[----:B------:R-:W2:Y:S03]  /*4be0*/  @!UP0 LDCU UR8, c[0x0][0x880] ;  /* 0x00011000ff0887ac */ /* 0x000ea60008000800 */
[----:B------:R-:W-:Y:S01]  /*4bf0*/  IMAD.U32 R10, RZ, RZ, UR10 ;  /* 0x0000000aff0a7e24 */ /* 0x000fe2000f8e00ff */
[----:B------:R-:W-:Y:S05]  /*4c00*/  MOV R11, UR11 ;  /* 0x0000000b000b7c02 */ /* 0x000fea0008000f00 */
[----:B------:R4:W5:Y:S02]  /*4c10*/  @P0 LDG.E R35, desc[UR46][R10.64] ;  /* 0x0000002e0a230981 */ /* 0x000964000c1e1900 */
[----:B--2-4-:R-:W-:Y:S07]  /*4c20*/  @!P0 IMAD.U32 R35, RZ, RZ, UR8 ;  /* 0x00000008ff238e24 */ /* 0x014fee000f8e00ff */
.L_x_96:
[----:B-----5:R-:W-:Y:S01]  /*4c30*/  @!P2 FSETP.EQ.AND P0, PT, R35, RZ, PT ;  /* 0x000000ff2300a20b */ /* 0x020fe20003f02000 */
[----:B------:R-:W-:Y:S01]  /*4c40*/  @!UPT UIADD3 URZ, UPT, UPT, URZ, URZ, URZ ;  /* 0x000000fffffff290 */ /* 0x000fe2000fffe0ff */
[----:B------:R-:W-:Y:S11]  /*4c50*/  @!P2 BRA `(.L_x_97) ;  /* 0x000000000014a947 */ /* 0x000ff60003800000 */
[----:B------:R-:W-:Y:S02]  /*4c60*/  LOP3.LUT P2, RZ, R67, 0xff, RZ, 0xc0, !PT ;  /* 0x000000ff43ff7812 */ /* 0x000fe4000784c0ff */
[----:B------:R-:W-:Y:S04]  /*4c70*/  PLOP3.LUT P0, PT, PT, PT, UP0, 0x80, 0x8 ;  /* 0x000000000008781c */ /* 0x000fe80003f0f008 */
[----:B------:R-:W-:Y:S07]  /*4c80*/  PLOP3.LUT P0, PT, P0, PT, PT, 0x8, 0x80 ;  /* 0x000000000080781c */ /* 0x000fee000070e170 */
[----:B------:R-:W-:Y:S11]  /*4c90*/  @P2 FSETP.EQ.AND P0, PT, R35, RZ, PT ;  /* 0x000000ff2300220b */ /* 0x000ff60003f02000 */
[----:B------:R-:W-:Y:S02]  /*4ca0*/  @!UPT UIADD3 URZ, UPT, UPT, URZ, URZ, URZ ;  /* 0x000000fffffff290 */ /* 0x000fe4000fffe0ff */
.L_x_97:
[----:B------:R-:W4:Y:S01]  /*4cb0*/  SYNCS.PHASECHK.TRANS64.TRYWAIT P2, [UR7+0xb0], R12 ;  /* 0x0000b00cff0075a7 */ /* 0x000f220008041107 */
[----:B------:R-:W-:Y:S04]  /*4cc0*/  ELECT P4, URZ, PT ;  /* 0x0000000000ff782f */ /* 0x000fe80003880000 */
[----:B------:R-:W-:Y:S11]  /*4cd0*/  PLOP3.LUT P4, PT, P0, P4, PT, 0xf2, 0x2f ;  /* 0x00000000002f781c */ /* 0x000ff60000789e72 */
[----:B------:R-:W-:Y:S02]  /*4ce0*/  @!UPT UIADD3 URZ, UPT, UPT, URZ, URZ, URZ ;  /* 0x000000fffffff290 */ /* 0x000fe4000fffe0ff */
[----:B-1----:R-:W-:Y:S05]  /*4cf0*/  @!P4 IADD3 R9, P0, PT, R36, 0x580, RZ ;  /* 0x000005802409c810 */ /* 0x002fea0007f1e0ff */
[----:B--2---:R-:W-:Y:S01]  /*4d00*/  @!P4 IMAD.X R0, RZ, RZ, R37, P0 ;  /* 0x000000ffff00c224 */ /* 0x004fe200000e0625 */
[----:B----4-:R-:W-:Y:S07]  /*4d10*/  @!P2 BRA `(.L_x_98) ;  /* 0x000000480058a947 */ /* 0x010fee0003800000 */
.L_x_198:
[----:B------:R-:W-:Y:S01]  /*4d20*/  @!P4 R2UR UR8, R0 ;  /* 0x000000000008c2ca */ /* 0x000fe200000e0000 */
[----:B------:R-:W-:Y:S01]  /*4d30*/  VOTEU.ALL UP1, P4 ;  /* 0x0000000000ff7886 */ /* 0x000fe20002020000 */
[----:B------:R-:W-:Y:S01]  /*4d40*/  @!P4 R2UR UR9, R9 ;  /* 0x000000000909c2ca */ /* 0x000fe200000e0000 */
[----:B------:R-:W-:Y:S01]  /*4d50*/  @!P4 IMAD.MOV.U32 R0, RZ, RZ, 0x2000 ;  /* 0x00002000ff00c424 */ /* 0x000fe200078e00ff */
[----:B------:R-:W-:Y:S01]  /*4d60*/  UMOV UR10, 0x0 ;  /* 0x00000000000a7882 */ /* 0x000fe20000000000 */
[----:B------:R-:W-:Y:S01]  /*4d70*/  UMOV UR11, 0x10000000 ;  /* 0x10000000000b7882 */ /* 0x000fe20000000000 */
[----:B------:R-:W-:Y:S01]  /*4d80*/  @!UP1 UIADD3 UR32, UPT, UPT, UR7, 0x200, URZ ;  /* 0x0000020007209890 */ /* 0x000fe2000fffe0ff */
[----:B------:R-:W-:Y:S01]  /*4d90*/  @!P4 IADD3 R9, P0, PT, R36, 0x580, RZ ;  /* 0x000005802409c810 */ /* 0x000fe20007f1e0ff */
[----:B------:R-:W-:Y:S05]  /*4da0*/  VOTEU.ALL UP1, P4 ;  /* 0x0000000000ff7886 */ /* 0x000fea0002020000 */
[----:B------:R-:W-:Y:S01]  /*4db0*/  IMAD.U32 R11, RZ, RZ, UR8 ;  /* 0x00000008ff0b7e24 */ /* 0x000fe2000f8e00ff */
[----:B------:R-:W-:Y:S01]  /*4dc0*/  UPRMT UR8, UR37, 0x654, UR33 ;  /* 0x0000065425087896 */ /* 0x000fe20008000021 */
[----:B------:R-:W-:Y:S03]  /*4dd0*/  IMAD.U32 R10, RZ, RZ, UR9 ;  /* 0x00000009ff0a7e24 */ /* 0x000fe6000f8e00ff */
[----:B------:R-:W-:Y:S02]  /*4de0*/  @!P4 R2UR UR15, R11 ;  /* 0x000000000b0fc2ca */ /* 0x000fe400000e0000 */
[----:B------:R-:W-:Y:S11]  /*4df0*/  @!P4 R2UR UR14, R10 ;  /* 0x000000000a0ec2ca */ /* 0x000ff600000e0000 */
[----:B------:R-:W-:Y:S02]  /*4e00*/  @!UPT UIADD3 URZ, UPT, UPT, URZ, URZ, URZ ;  /* 0x000000fffffff290 */ /* 0x000fe4000fffe0ff */
[----:B------:R2:W-:Y:S01]  /*4e10*/  @!UP1 UTMALDG.3D [UR32], [UR14], desc[UR10] ;  /* 0x00000a200e0095b4 */ /* 0x0005e20008011000 */
[----:B------:R4:W-:Y:S01]  /*4e20*/  @!P4 SYNCS.ARRIVE.TRANS64.RED.A0TR RZ, [UR7+0x90], R0 ;  /* 0x00009000ffffc9a7 */ /* 0x0009e20008300407 */
[----:B------:R-:W-:Y:S01]  /*4e30*/  SYNCS.ARRIVE.TRANS64.RED.A1T0 RZ, [UR8], RZ ;  /* 0x000000ffffff79a7 */ /* 0x000fe20008100408 */
[----:B----4-:R-:W-:Y:S01]  /*4e40*/  @!P4 IMAD.X R0, RZ, RZ, R37, P0 ;  /* 0x000000ffff00c224 */ /* 0x010fe200000e0625 */
[----:B------:R-:W4:Y:S02]  /*4e50*/  SYNCS.PHASECHK.TRANS64.TRYWAIT P2, [UR7+0xb8], R12 ;  /* 0x0000b80cff0075a7 */ /* 0x000f240008041107 */
[----:B--2-4-:R-:W-:Y:S05]  /*4e60*/  @!P2 BRA `(.L_x_99) ;  /* 0x00000048001ca947 */ /* 0x014fea0003800000 */
.L_x_200:
        /* <DEDUP_REMOVED lines=8> */
[----:B------:R-:W-:Y:S01]  /*4ef0*/  @!UP1 UIADD3 UR24, UPT, UPT, UR7, 0x2200, URZ ;  /* 0x0000220007189890 */ /* 0x000fe2000fffe0ff */
[----:B------:R-:W-:Y:S01]  /*4f00*/  VOTEU.ALL UP1, P4 ;  /* 0x0000000000ff7886 */ /* 0x000fe20002020000 */
[----:B------:R-:W-:Y:S01]  /*4f10*/  UMOV UR27, UR35 ;  /* 0x00000023001b7c82 */ /* 0x000fe20008000000 */
[----:B------:R-:W-:Y:S02]  /*4f20*/  UMOV UR28, UR36 ;  /* 0x00000024001c7c82 */ /* 0x000fe40008000000 */
[----:B------:R-:W-:Y:S01]  /*4f30*/  IMAD.U32 R11, RZ, RZ, UR8 ;  /* 0x00000008ff0b7e24 */ /* 0x000fe2000f8e00ff */
[----:B------:R-:W-:Y:S01]  /*4f40*/  UPRMT UR8, UR37, 0x654, UR25 ;  /* 0x0000065425087896 */ /* 0x000fe20008000019 */
[----:B------:R-:W-:Y:S02]  /*4f50*/  IMAD.U32 R10, RZ, RZ, UR9 ;  /* 0x00000009ff0a7e24 */ /* 0x000fe4000f8e00ff */
[----:B------:R-:W-:Y:S01]  /*4f60*/  @!P4 IMAD.X R20, RZ, RZ, R37, P0 ;  /* 0x000000ffff14c224 */ /* 0x000fe200000e0625 */
[----:B------:R-:W-:Y:S02]  /*4f70*/  @!P4 R2UR UR15, R11 ;  /* 0x000000000b0fc2ca */ /* 0x000fe400000e0000 */
[----:B------:R-:W-:Y:S11]  /*4f80*/  @!P4 R2UR UR14, R10 ;  /* 0x000000000a0ec2ca */ /* 0x000ff600000e0000 */
[----:B------:R-:W-:Y:S02]  /*4f90*/  @!UPT UIADD3 URZ, UPT, UPT, URZ, URZ, URZ ;  /* 0x000000fffffff290 */ /* 0x000fe4000fffe0ff */
[----:B------:R2:W-:Y:S01]  /*4fa0*/  @!UP1 UTMALDG.3D [UR24], [UR14], desc[UR10] ;  /* 0x00000a180e0095b4 */ /* 0x0005e20008011000 */
[----:B------:R2:W-:Y:S01]  /*4fb0*/  @!P4 SYNCS.ARRIVE.TRANS64.RED.A0TR RZ, [UR7+0x98], R0 ;  /* 0x00009800ffffc9a7 */ /* 0x0005e20008300407 */
[----:B------:R-:W-:Y:S01]  /*4fc0*/  SYNCS.ARRIVE.TRANS64.RED.A1T0 RZ, [UR8], RZ ;  /* 0x000000ffffff79a7 */ /* 0x000fe20008100408 */
[----:B------:R-:W4:Y:S02]  /*4fd0*/  SYNCS.PHASECHK.TRANS64.TRYWAIT P2, [UR7+0xc0], R12 ;  /* 0x0000c00cff0075a7 */ /* 0x000f240008041107 */
[----:B--2-4-:R-:W-:Y:S05]  /*4fe0*/  @!P2 BRA `(.L_x_100) ;  /* 0x0000004400d4a947 */ /* 0x014fea0003800000 */
.L_x_202:
[----:B------:R-:W2:Y:S01]  /*4ff0*/  LDC.64 R14, c[0x0][0xb10] ;  /* 0x0002c400ff0e7b82 */ /* 0x000ea20000000a00 */
[----:B------:R-:W-:Y:S01]  /*5000*/  @!P4 R2UR UR8, R20 ;  /* 0x000000001408c2ca */ /* 0x000fe200000e0000 */
[----:B------:R-:W-:Y:S01]  /*5010*/  VOTEU.ALL UP1, P4 ;  /* 0x0000000000ff7886 */ /* 0x000fe20002020000 */
[----:B------:R-:W-:Y:S01]  /*5020*/  @!P4 R2UR UR9, R21 ;  /* 0x000000001509c2ca */ /* 0x000fe200000e0000 */
[----:B------:R-:W-:Y:S01]  /*5030*/  UMOV UR10, 0x0 ;  /* 0x00000000000a7882 */ /* 0x000fe20000000000 */
[----:B------:R-:W-:Y:S03]  /*5040*/  UMOV UR11, 0x10000000 ;  /* 0x10000000000b7882 */ /* 0x000fe60000000000 */
[----:B------:R-:W4:Y:S01]  /*5050*/  LDC.64 R10, c[0x0][0xb18] ;  /* 0x0002c600ff0a7b82 */ /* 0x000f220000000a00 */
[----:B------:R-:W-:Y:S01]  /*5060*/  @!UP1 UIADD3 UR18, UPT, UPT, UR34, 0x20, URZ ;  /* 0x0000002022129890 */ /* 0x000fe2000fffe0ff */
[----:B------:R-:W-:Y:S01]  /*5070*/  @P3 SHF.R.U32.HI R24, RZ, 0x10, R29 ;  /* 0x00000010ff183819 */ /* 0x000fe2000001161d */
[----:B------:R-:W-:Y:S01]  /*5080*/  @!UP1 UIADD3 UR16, UPT, UPT, UR7, 0x4200, URZ ;  /* 0x0000420007109890 */ /* 0x000fe2000fffe0ff */
[----:B------:R-:W-:Y:S01]  /*5090*/  VIADD R27, R27, 0x1 ;  /* 0x000000011b1b7836 */ /* 0x000fe20000000000 */
[----:B------:R-:W-:Y:S03]  /*50a0*/  VOTEU.ALL UP1, P4 ;  /* 0x0000000000ff7886 */ /* 0x000fe60002020000 */
[----:B------:R-:W5:Y:S01]  /*50b0*/  @!P1 LDC R0, c[0x0][0xb20] ;  /* 0x0002c800ff009b82 */ /* 0x000f620000000800 */
[----:B------:R-:W-:Y:S01]  /*50c0*/  UMOV UR19, UR35 ;  /* 0x0000002300137c82 */ /* 0x000fe20008000000 */
[----:B------:R-:W-:Y:S01]  /*50d0*/  IMAD.U32 R21, RZ, RZ, UR8 ;  /* 0x00000008ff157e24 */ /* 0x000fe2000f8e00ff */
[----:B------:R-:W-:Y:S05]  /*50e0*/  UMOV UR20, UR36 ;  /* 0x0000002400147c82 */ /* 0x000fea0008000000 */
[----:B-1----:R-:W1:Y:S01]  /*50f0*/  @!P1 LDC R3, c[0x0][0xb0c] ;  /* 0x0002c300ff039b82 */ /* 0x002e620000000800 */
[----:B------:R-:W-:Y:S01]  /*5100*/  IMAD.U32 R20, RZ, RZ, UR9 ;  /* 0x00000009ff147e24 */ /* 0x000fe2000f8e00ff */
[----:B------:R-:W-:Y:S01]  /*5110*/  UPRMT UR8, UR37, 0x654, UR17 ;  /* 0x0000065425087896 */ /* 0x000fe20008000011 */
[----:B------:R-:W-:Y:S03]  /*5120*/  @!P4 R2UR UR15, R21 ;  /* 0x00000000150fc2ca */ /* 0x000fe600000e0000 */
[----:B------:R-:W-:Y:S01]  /*5130*/  @!P4 R2UR UR14, R20 ;  /* 0x00000000140ec2ca */ /* 0x000fe200000e0000 */
[----:B------:R-:W-:Y:S11]  /*5140*/  @!P4 IMAD.MOV.U32 R20, RZ, RZ, 0x2000 ;  /* 0x00002000ff14c424 */ /* 0x000ff600078e00ff */
[----:B------:R-:W-:Y:S01]  /*5150*/  @!UPT UIADD3 URZ, UPT, UPT, URZ, URZ, URZ ;  /* 0x000000fffffff290 */ /* 0x000fe2000fffe0ff */
[----:B------:R1:W-:Y:S01]  /*5160*/  @!UP1 UTMALDG.3D [UR16], [UR14], desc[UR10] ;  /* 0x00000a100e0095b4 */ /* 0x0003e20008011000 */
[----:B------:R1:W-:Y:S02]  /*5170*/  @!P4 SYNCS.ARRIVE.TRANS64.RED.A0TR RZ, [UR7+0xa0], R20 ;  /* 0x0000a014ffffc9a7 */ /* 0x0003e40008300407 */
[----:B-1----:R-:W-:Y:S01]  /*5180*/  @!P1 ISETP.NE.AND P2, PT, R3, 0x1, PT ;  /* 0x000000010300980c */ /* 0x002fe20003f45270 */
[C---:B--2---:R-:W-:Y:S01]  /*5190*/  @!P1 IMAD.HI.U32 R14, R13.reuse, R14, RZ ;  /* 0x0000000e0d0e9227 */ /* 0x044fe200078e00ff */
[----:B----4-:R-:W-:Y:S03]  /*51a0*/  @!P1 ISETP.NE.AND P0, PT, R10, 0x1, PT ;  /* 0x000000010a00980c */ /* 0x010fe60003f05270 */
[C---:B------:R-:W-:Y:S01]  /*51b0*/  @!P1 IMAD.HI.U32 R11, R8.reuse, R11, RZ ;  /* 0x0000000b080b9227 */ /* 0x040fe200078e00ff */
[----:B------:R-:W-:Y:S04]  /*51c0*/  @!P1 SHF.R.U32.HI R14, RZ, R15, R14 ;  /* 0x0000000fff0e9219 */ /* 0x000fe8000001160e */
[----:B-----5:R-:W-:Y:S01]  /*51d0*/  @!P1 SHF.R.U32.HI R9, RZ, R0, R11 ;  /* 0x00000000ff099219 */ /* 0x020fe2000001160b */
[----:B------:R-:W-:Y:S01]  /*51e0*/  SYNCS.ARRIVE.TRANS64.RED.A1T0 RZ, [UR8], RZ ;  /* 0x000000ffffff79a7 */ /* 0x000fe20008100408 */
[----:B------:R-:W-:Y:S02]  /*51f0*/  @!P1 SEL R14, R13, R14, !P2 ;  /* 0x0000000e0d0e9207 */ /* 0x000fe40005000000 */
[----:B------:R-:W-:Y:S01]  /*5200*/  @!P1 SEL R9, R8, R9, !P0 ;  /* 0x0000000908099207 */ /* 0x000fe20004000000 */
[----:B------:R-:W1:Y:S04]  /*5210*/  SYNCS.PHASECHK.TRANS64.TRYWAIT P5, [UR7+0xc8], R12 ;  /* 0x0000c80cff0075a7 */ /* 0x000e6800080a1107 */
[----:B------:R-:W-:Y:S02]  /*5220*/  @!P1 IMAD.IADD R0, R9, 0x1, -R14 ;  /* 0x0000000109009824 */ /* 0x000fe400078e0a0e */
[----:B------:R-:W-:Y:S02]  /*5230*/  @!P1 IMAD.IADD R9, R14, 0x1, -R9 ;  /* 0x000000010e099824 */ /* 0x000fe400078e0a09 */
[----:B------:R-:W-:Y:S02]  /*5240*/  @!P1 IMAD R13, R0, R3, R13 ;  /* 0x00000003000d9224 */ /* 0x000fe400078e020d */
[----:B------:R-:W-:Y:S01]  /*5250*/  @!P1 IMAD R8, R9, R10, R8 ;  /* 0x0000000a09089224 */ /* 0x000fe200078e0208 */
[----:B-1----:R-:W-:Y:S06]  /*5260*/  @!P5 BRA `(.L_x_101) ;  /* 0x00000044004cd947 */ /* 0x002fec0003800000 */
.L_x_204:
[----:B-1----:R-:W-:Y:S01]  /*5270*/  @!P4 IADD3 R3, P0, PT, R36, 0x580, RZ ;  /* 0x000005802403c810 */ /* 0x002fe20007f1e0ff */
[----:B------:R-:W-:Y:S01]  /*5280*/  VOTEU.ALL UP1, P4 ;  /* 0x0000000000ff7886 */ /* 0x000fe20002020000 */
[----:B------:R-:W-:Y:S01]  /*5290*/  UMOV UR18, 0x0 ;  /* 0x0000000000127882 */ /* 0x000fe20000000000 */
[----:B------:R-:W-:Y:S01]  /*52a0*/  UMOV UR19, 0x10000000 ;  /* 0x1000000000137882 */ /* 0x000fe20000000000 */
[----:B------:R-:W-:Y:S01]  /*52b0*/  @!P4 R2UR UR9, R3 ;  /* 0x000000000309c2ca */ /* 0x000fe200000e0000 */
[----:B------:R-:W-:Y:S01]  /*52c0*/  @!P4 IMAD.X R0, RZ, RZ, R37, P0 ;  /* 0x000000ffff00c224 */ /* 0x000fe200000e0625 */
[----:B------:R-:W-:Y:S01]  /*52d0*/  @!UP1 UIADD3 UR10, UPT, UPT, UR34, 0x30, URZ ;  /* 0x00000030220a9890 */ /* 0x000fe2000fffe0ff */
[----:B------:R-:W-:Y:S01]  /*52e0*/  ISETP.NE.AND P0, PT, R27, 0x2, PT ;  /* 0x000000021b00780c */ /* 0x000fe20003f05270 */
[----:B------:R-:W-:Y:S01]  /*52f0*/  UMOV UR11, UR35 ;  /* 0x00000023000b7c82 */ /* 0x000fe20008000000 */
[----:B------:R-:W-:Y:S01]  /*5300*/  UMOV UR12, UR36 ;  /* 0x00000024000c7c82 */ /* 0x000fe20008000000 */
[----:B------:R-:W-:Y:S01]  /*5310*/  @!P4 R2UR UR8, R0 ;  /* 0x000000000008c2ca */ /* 0x000fe200000e0000 */
[----:B------:R-:W-:Y:S01]  /*5320*/  IMAD.IADD R20, R8, 0x1, R66 ;  /* 0x0000000108147824 */ /* 0x000fe200078e0242 */
[----:B------:R-:W-:Y:S01]  /*5330*/  @P3 R2UR UR36, R24 ;  /* 0x00000000182432ca */ /* 0x000fe200000e0000 */
[----:B------:R-:W-:Y:S01]  /*5340*/  IMAD.IADD R21, R13, 0x1, R68 ;  /* 0x000000010d157824 */ /* 0x000fe200078e0244 */
[----:B------:R-:W-:Y:S02]  /*5350*/  SEL R0, RZ, 0x1, P0 ;  /* 0x00000001ff007807 */ /* 0x000fe40000000000 */
[----:B------:R-:W-:Y:S01]  /*5360*/  LOP3.LUT R32, R32, 0x1, RZ, 0x3c, !PT ;  /* 0x0000000120207812 */ /* 0x000fe200078e3cff */
[----:B------:R-:W-:Y:S01]  /*5370*/  IMAD.U32 R10, RZ, RZ, UR9 ;  /* 0x00000009ff0a7e24 */ /* 0x000fe2000f8e00ff */
[----:B------:R-:W-:Y:S01]  /*5380*/  @!UP1 UIADD3 UR9, UPT, UPT, UR7, 0xa8, URZ ;  /* 0x000000a807099890 */ /* 0x000fe2000fffe0ff */
[----:B------:R-:W-:Y:S02]  /*5390*/  LOP3.LUT R25, R25, R0, RZ, 0x3c, !PT ;  /* 0x0000000019197212 */ /* 0x000fe400078e3cff */
[----:B------:R-:W-:Y:S02]  /*53a0*/  SEL R27, R27, RZ, P0 ;  /* 0x000000ff1b1b7207 */ /* 0x000fe40000000000 */
[----:B------:R-:W-:Y:S01]  /*53b0*/  IMAD.U32 R11, RZ, RZ, UR8 ;  /* 0x00000008ff0b7e24 */ /* 0x000fe2000f8e00ff */
[----:B------:R-:W-:Y:S01]  /*53c0*/  @!P4 R2UR UR14, R10 ;  /* 0x000000000a0ec2ca */ /* 0x000fe200000e0000 */
[----:B------:R-:W-:Y:S01]  /*53d0*/  @!UP1 UIADD3 UR8, UPT, UPT, UR7, 0x6200, URZ ;  /* 0x0000620007089890 */ /* 0x000fe2000fffe0ff */
[----:B------:R-:W-:Y:S02]  /*53e0*/  VOTEU.ALL UP1, P4 ;  /* 0x0000000000ff7886 */ /* 0x000fe40002020000 */
[----:B------:R-:W-:Y:S11]  /*53f0*/  @!P4 R2UR UR15, R11 ;  /* 0x000000000b0fc2ca */ /* 0x000ff600000e0000 */
[----:B------:R-:W-:Y:S02]  /*5400*/  @!UPT UIADD3 URZ, UPT, UPT, URZ, URZ, URZ ;  /* 0x000000fffffff290 */ /* 0x000fe4000fffe0ff */
[----:B------:R2:W-:Y:S01]  /*5410*/  @!UP1 UTMALDG.3D [UR8], [UR14], desc[UR18] ;  /* 0x000012080e0095b4 */ /* 0x0005e20008011000 */
[----:B------:R2:W-:Y:S01]  /*5420*/  @!P4 SYNCS.ARRIVE.TRANS64.RED.A0TR RZ, [UR7+0xa8], R23 ;  /* 0x0000a817ffffc9a7 */ /* 0x0005e20008300407 */
[----:B------:R-:W-:Y:S01]  /*5430*/  UPLOP3.LUT UP1, UPT, UPT, UPT, UPT, 0x80, 0x8 ;  /* 0x000000000008789c */ /* 0x000fe20003f2f070 */
[----:B------:R-:W-:Y:S01]  /*5440*/  SYNCS.ARRIVE.TRANS64.RED.A1T0 RZ, [UR13], RZ ;  /* 0x000000ffffff79a7 */ /* 0x000fe2000810040d */
[----:B------:R-:W-:Y:S09]  /*5450*/  @P3 BRA `(.L_x_102) ;  /* 0xfffffff000943947 */ /* 0x000ff2000383ffff */
[----:B------:R-:W-:-:S04]  /*5460*/  SHF.L.U32 R3, R32, 0x1f, RZ ;  /* 0x0000001f20037819 */ /* 0x000fc800000006ff */
[----:B------:R-:W1:Y:S02]  /*5470*/  SYNCS.PHASECHK.TRANS64.TRYWAIT P0, [UR7+0xb0], R3 ;  /* 0x0000b003ff0075a7 */ /* 0x000e640008001107 */
[----:B-1----:R-:W-:Y:S05]  /*5480*/  @!P0 BRA `(.L_x_103) ;  /* 0x0000004000dc8947 */ /* 0x002fea0003800000 */
.L_x_206:
[----:B------:R-:W4:Y:S02]  /*5490*/  SYNCS.PHASECHK.TRANS64.TRYWAIT P0, [UR7+0xb8], R3 ;  /* 0x0000b803ff0075a7 */ /* 0x000f240008001107 */
[----:B----4-:R-:W-:Y:S05]  /*54a0*/  @!P0 BRA `(.L_x_104) ;  /* 0x0000004000ec8947 */ /* 0x010fea0003800000 */
.L_x_208:
[----:B------:R-:W4:Y:S02]  /*54b0*/  SYNCS.PHASECHK.TRANS64.TRYWAIT P0, [UR7+0xc0], R3 ;  /* 0x0000c003ff0075a7 */ /* 0x000f240008001107 */
[----:B----4-:R-:W-:Y:S05]  /*54c0*/  @!P0 BRA `(.L_x_105) ;  /* 0x0000004000fc8947 */ /* 0x010fea0003800000 */
.L_x_210:
[----:B-1----:R-:W-:-:S07]  /*54d0*/  MOV R0, UR7 ;  /* 0x0000000700007c02 */ /* 0x002fce0008000f00 */
.L_x_106:
[----:B-1----:R-:W-:-:S04]  /*54e0*/  SHF.L.U32 R3, R32, 0x1f, RZ ;  /* 0x0000001f20037819 */ /* 0x002fc800000006ff */
[----:B------:R1:W4:Y:S03]  /*54f0*/  SYNCS.PHASECHK.TRANS64.TRYWAIT P0, [R0+URZ+0xc8], R3 ;  /* 0x0000c803000075a7 */ /* 0x00032600080011ff */
[----:B----4-:R-:W-:Y:S05]  /*5500*/  @!P0 NANOSLEEP.SYNCS 0x989680 ;  /* 0x009896800000895d */ /* 0x010fea0003900000 */
[----:B------:R-:W4:Y:S02]  /*5510*/  @!P0 SYNCS.PHASECHK.TRANS64 P0, [R0+URZ+0xc8], R3 ;  /* 0x0000c803000085a7 */ /* 0x000f2400080010ff */
[----:B--2-4-:R-:W-:Y:S05]  /*5520*/  @P0 EXIT ;  /* 0x000000000000094d */ /* 0x014fea0003800000 */
[----:B------:R-:W-:Y:S05]  /*5530*/  BRA `(.L_x_106) ;  /* 0xfffffffc00e87947 */ /* 0x000fea000383ffff */
.L_x_91:
[----:B------:R-:W-:-:S06]  /*5540*/  UISETP.GE.AND UP1, UPT, UR10, 0x4, UPT ;  /* 0x000000040a00788c */ /* 0x000fcc000bf26270 */
[----:B------:R-:W-:-:S13]  /*5550*/  PLOP3.LUT P0, PT, PT, PT, UP1, 0x80, 0x8 ;  /* 0x000000000008781c */ /* 0x000fda0003f0f018 */
[----:B------:R-:W-:Y:S05]  /*5560*/  @!P0 EXIT ;  /* 0x000000000000894d */ /* 0x000fea0003800000 */
[----:B------:R-:W-:Y:S01]  /*5570*/  BAR.SYNC.DEFER_BLOCKING 0x6, 0xa0 ;  /* 0x0182800000007b1d */ /* 0x000fe20000010000 */
[C---:B------:R-:W-:Y:S01]  /*5580*/  IMAD.SHL.U32 R3, R81.reuse, 0x10, RZ ;  /* 0x0000001051037824 */ /* 0x040fe200078e00ff */
[C---:B------:R-:W-:Y:S01]  /*5590*/  SHF.L.U32 R33, R81.reuse, 0x10, RZ ;  /* 0x0000001051217819 */ /* 0x040fe200000006ff */
[C---:B------:R-:W-:Y:S01]  /*55a0*/  IMAD.SHL.U32 R80, R81.reuse, 0x2, RZ ;  /* 0x0000000251507824 */ /* 0x040fe200078e00ff */
[----:B------:R-:W-:Y:S01]  /*55b0*/  LOP3.LUT R82, R81, 0x60, RZ, 0xc0, !PT ;  /* 0x0000006051527812 */ /* 0x000fe200078ec0ff */
[----:B------:R-:W-:Y:S01]  /*55c0*/  HFMA2 R77, -RZ, RZ, 0, 5.9604644775390625e-08 ;  /* 0x00000001ff4d7431 */ /* 0x000fe200000001ff */
[----:B------:R-:W-:Y:S02]  /*55d0*/  UMOV UR48, 0x400 ;  /* 0x0000040000307882 */ /* 0x000fe40000000000 */
[----:B------:R-:W1:Y:S01]  /*55e0*/  LDC R71, c[0x0][0x370] ;  /* 0x0000dc00ff477b82 */ /* 0x000e620000000800 */
[----:B------:R-:W-:Y:S01]  /*55f0*/  ULEA UR48, UR37, UR48, 0x18 ;  /* 0x0000003025307291 */ /* 0x000fe2000f8ec0ff */
[----:B------:R-:W-:Y:S01]  /*5600*/  LOP3.LUT R5, R3, 0x60, RZ, 0xc0, !PT ;  /* 0x0000006003057812 */ /* 0x000fe200078ec0ff */
[----:B------:R-:W-:Y:S01]  /*5610*/  HFMA2 R75, -RZ, RZ, 0, 0 ;  /* 0x00000000ff4b7431 */ /* 0x000fe200000001ff */
[----:B------:R-:W-:Y:S01]  /*5620*/  LOP3.LUT R79, R81, 0x2, RZ, 0xc0, !PT ;  /* 0x00000002514f7812 */ /* 0x000fe200078ec0ff */
[----:B------:R-:W-:Y:S01]  /*5630*/  UIADD3 UR4, UPT, UPT, UR48, 0x200, URZ ;  /* 0x0000020030047890 */ /* 0x000fe2000fffe0ff */
[----:B------:R-:W-:Y:S01]  /*5640*/  LOP3.LUT R80, R5, 0xc, R80, 0xf8, !PT ;  /* 0x0000000c05507812 */ /* 0x000fe200078ef850 */
[----:B------:R-:W-:Y:S01]  /*5650*/  IMAD.MOV.U32 R30, RZ, RZ, RZ ;  /* 0x000000ffff1e7224 */ /* 0x000fe200078e00ff */
[----:B------:R-:W2:Y:S01]  /*5660*/  LDC R28, c[0x0][0xb0c] ;  /* 0x0002c300ff1c7b82 */ /* 0x000ea20000000800 */
[----:B------:R-:W-:Y:S01]  /*5670*/  LOP3.LUT R33, R33, 0x600000, RZ, 0xc0, !PT ;  /* 0x0060000021217812 */ /* 0x000fe200078ec0ff */
[----:B------:R-:W-:Y:S01]  /*5680*/  IMAD.MOV.U32 R85, RZ, RZ, RZ ;  /* 0x000000ffff557224 */ /* 0x000fe200078e00ff */
[----:B------:R-:W-:Y:S01]  /*5690*/  LOP3.LUT R80, R80, 0x790, R3, 0xf8, !PT ;  /* 0x0000079050507812 */ /* 0x000fe200078ef803 */
[----:B------:R-:W-:Y:S01]  /*56a0*/  IMAD.U32 R73, RZ, RZ, UR4 ;  /* 0x00000004ff497e24 */ /* 0x000fe2000f8e00ff */
[----:B------:R-:W-:Y:S01]  /*56b0*/  LOP3.LUT R81, R81, 0x4, RZ, 0xc0, !PT ;  /* 0x0000000451517812 */ /* 0x000fe200078ec0ff */
[----:B------:R-:W3:Y:S01]  /*56c0*/  LDCU.64 UR52, c[0x0][0x348] ;  /* 0x00006900ff3477ac */ /* 0x000ee20008000a00 */
[----:B------:R-:W-:Y:S01]  /*56d0*/  MOV R76, RZ ;  /* 0x000000ff004c7202 */ /* 0x000fe20000000f00 */
[----:B------:R-:W4:Y:S01]  /*56e0*/  LDC R69, c[0x0][0xb20] ;  /* 0x0002c800ff457b82 */ /* 0x000f220000000800 */
[----:B------:R-:W3:Y:S01]  /*56f0*/  LDS R0, [UR48+0x190] ;  /* 0x00019030ff007984 */ /* 0x000ee20008000800 */
[----:B------:R-:W-:Y:S01]  /*5700*/  IMAD R80, R80, 0x4, R73 ;  /* 0x0000000450507824 */ /* 0x000fe200078e0249 */
[----:B------:R-:W1:Y:S03]  /*5710*/  LDCU.64 UR38, c[0x0][0x888] ;  /* 0x00011100ff2677ac */ /* 0x000e660008000a00 */
[--C-:B------:R-:W-:Y:S01]  /*5720*/  IMAD R79, R79, -0x10, R80.reuse ;  /* 0xfffffff04f4f7824 */ /* 0x100fe200078e0250 */
[----:B------:R-:W1:Y:S01]  /*5730*/  LDCU.64 UR44, c[0x0][0x890] ;  /* 0x00011200ff2c77ac */ /* 0x000e620008000a00 */
[----:B------:R-:W1:Y:S01]  /*5740*/  LDC R27, c[0x0][0xb30] ;  /* 0x0002cc00ff1b7b82 */ /* 0x000e620000000800 */
[----:B------:R-:W-:Y:S01]  /*5750*/  IMAD R78, R81, -0x10, R80 ;  /* 0xfffffff0514e7824 */ /* 0x000fe200078e0250 */
[----:B------:R-:W-:Y:S01]  /*5760*/  UMOV UR49, URZ ;  /* 0x000000ff00317c82 */ /* 0x000fe20008000000 */
[----:B------:R-:W-:-:S05]  /*5770*/  UMOV UR51, URZ ;  /* 0x000000ff00337c82 */ /* 0x000fca0008000000 */
[----:B------:R-:W1:Y:S08]  /*5780*/  LDC.64 R64, c[0x0][0xb10] ;  /* 0x0002c400ff407b82 */ /* 0x000e700000000a00 */
[----:B------:R-:W1:Y:S08]  /*5790*/  LDC.64 R24, c[0x0][0xb18] ;  /* 0x0002c600ff187b82 */ /* 0x000e700000000a00 */
[----:B------:R-:W1:Y:S08]  /*57a0*/  LDC.64 R22, c[0x0][0xb28] ;  /* 0x0002ca00ff167b82 */ /* 0x000e700000000a00 */
[----:B------:R-:W1:Y:S01]  /*57b0*/  LDC.64 R62, c[0x0][0x8b0] ;  /* 0x00022c00ff3e7b82 */ /* 0x000e620000000a00 */
[----:B---3--:R-:W-:-:S07]  /*57c0*/  IMAD.IADD R33, R0, 0x1, R33 ;  /* 0x0000000100217824 */ /* 0x008fce00078e0221 */
[----:B------:R-:W3:Y:S08]  /*57d0*/  LDC.64 R60, c[0x0][0x8a8] ;  /* 0x00022a00ff3c7b82 */ /* 0x000ef00000000a00 */
[----:B--2-4-:R-:W1:Y:S02]  /*57e0*/  LDC R70, c[0x0][0x374] ;  /* 0x0000dd00ff467b82 */ /* 0x014e640000000800 */
.L_x_150:
[----:B------:R-:W-:Y:S02]  /*57f0*/  LEA R0, R85, UR48, 0x3 ;  /* 0x0000003055007c11 */ /* 0x000fe4000f8e18ff */
[----:B------:R-:W-:Y:S02]  /*5800*/  SHF.L.U32 R3, R75, 0x1f, RZ ;  /* 0x0000001f4b037819 */ /* 0x000fe400000006ff */
[----:B-1----:R-:W-:Y:S02]  /*5810*/  LEA R16, R85, UR48, 0x4 ;  /* 0x0000003055107c11 */ /* 0x002fe4000f8e20ff */
[----:B------:R-:W2:Y:S02]  /*5820*/  SYNCS.PHASECHK.TRANS64.TRYWAIT P0, [R0+URZ+0xe0], R3 ;  /* 0x0000e003000075a7 */ /* 0x000ea400080011ff */
[----:B--23--:R-:W-:Y:S05]  /*5830*/  @!P0 BRA `(.L_x_107) ;  /* 0x0000004000388947 */ /* 0x00cfea0003800000 */
.L_x_211:
[----:B------:R-:W4:Y:S01]  /*5840*/  LDC.64 R12, c[0x0][0xb10] ;  /* 0x0002c400ff0c7b82 */ /* 0x000f220000000a00 */
[----:B------:R-:W3:Y:S01]  /*5850*/  LDS.128 R16, [R16+0x170] ;  /* 0x0001700010107984 */ /* 0x000ee20000000c00 */
[----:B-1----:R-:W-:Y:S01]  /*5860*/  ISETP.NE.AND P1, PT, R27, 0x1, PT ;  /* 0x000000011b00780c */ /* 0x002fe20003f25270 */
[----:B--2---:R-:W-:Y:S01]  /*5870*/  VIADD R0, R0, 0xf0 ;  /* 0x000000f000007836 */ /* 0x004fe20000000000 */
[----:B------:R-:W-:Y:S04]  /*5880*/  ISETP.GE.AND P0, PT, R26, 0x1, PT ;  /* 0x000000011a00780c */ /* 0x000fe80003f06270 */
[----:B------:R-:W1:Y:S01]  /*5890*/  LDC.64 R10, c[0x0][0xb18] ;  /* 0x0002c600ff0a7b82 */ /* 0x000e620000000a00 */
[----:B------:R-:W-:Y:S01]  /*58a0*/  PRMT R0, RZ, 0x654, R0 ;  /* 0x00000654ff007816 */ /* 0x000fe20000000000 */
[----:B------:R-:W-:Y:S01]  /*58b0*/  @!PT LDS RZ, [RZ] ;  /* 0x00000000fffff984 */ /* 0x000fe20000000800 */
[----:B------:R-:W-:Y:S01]  /*58c0*/  @!PT LDS RZ, [RZ] ;  /* 0x00000000fffff984 */ /* 0x000fe20000000800 */
[----:B------:R-:W-:Y:S01]  /*58d0*/  @!PT LDS RZ, [RZ] ;  /* 0x00000000fffff984 */ /* 0x000fe20000000800 */
[----:B------:R-:W-:Y:S01]  /*58e0*/  @!PT LDS RZ, [RZ] ;  /* 0x00000000fffff984 */ /* 0x000fe20000000800 */
[----:B------:R2:W-:Y:S06]  /*58f0*/  MEMBAR.ALL.CTA ;  /* 0x0000000000007992 */ /* 0x0005ec0000008000 */
[----:B--2---:R-:W2:Y:S01]  /*5900*/  FENCE.VIEW.ASYNC.S ;  /* 0x00000000000073c6 */ /* 0x004ea20000000000 */
[----:B------:R-:W1:Y:S08]  /*5910*/  @!P1 LDC R14, c[0x0][0xb20] ;  /* 0x0002c800ff0e9b82 */ /* 0x000e700000000800 */
[----:B------:R-:W1:Y:S01]  /*5920*/  @!P1 LDC R9, c[0x0][0xb0c] ;  /* 0x0002c300ff099b82 */ /* 0x000e620000000800 */
[----:B--2---:R2:W-:Y:S01]  /*5930*/  SYNCS.ARRIVE.TRANS64.RED.A1T0 RZ, [R0+URZ], RZ ;  /* 0x000000ff00ff79a7 */ /* 0x0045e200081004ff */
[----:B---3--:R-:W-:Y:S04]  /*5940*/  LOP3.LUT P4, RZ, R18, 0x1, RZ, 0xc0, !PT ;  /* 0x0000000112ff7812 */ /* 0x008fe8000788c0ff */
[----:B------:R-:W-:Y:S09]  /*5950*/  P2R R83, PR, RZ, 0x10 ;  /* 0x00000010ff537803 */ /* 0x000ff20000000000 */
[----:B------:R-:W-:Y:S02]  /*5960*/  @P4 MOV R31, R16 ;  /* 0x00000010001f4202 */ /* 0x000fe40000000f00 */
[----:B------:R-:W-:Y:S01]  /*5970*/  @P4 LOP3.LUT R29, R17, 0xffff, RZ, 0xc0, !PT ;  /* 0x0000ffff111d4812 */ /* 0x000fe200078ec0ff */
[----:B--2-4-:R-:W-:Y:S06]  /*5980*/  @!P0 BRA `(.L_x_108) ;  /* 0x0000000000a48947 */ /* 0x014fec0003800000 */
[----:B------:R-:W-:Y:S01]  /*5990*/  IMAD.HI.U32 R36, R70, R25, RZ ;  /* 0x0000001946247227 */ /* 0x000fe200078e00ff */
[----:B------:R-:W-:Y:S02]  /*59a0*/  ISETP.NE.AND P0, PT, R24, 0x1, PT ;  /* 0x000000011800780c */ /* 0x000fe40003f05270 */
[----:B------:R-:W-:Y:S01]  /*59b0*/  ISETP.NE.AND P2, PT, R26, 0x1, PT ;  /* 0x000000011a00780c */ /* 0x000fe20003f45270 */
[-C--:B------:R-:W-:Y:S01]  /*59c0*/  IMAD.HI.U32 R34, R71, R64.reuse, RZ ;  /* 0x0000004047227227 */ /* 0x080fe200078e00ff */
[----:B------:R-:W-:Y:S02]  /*59d0*/  SHF.R.U32.HI R37, RZ, R69, R36 ;  /* 0x00000045ff257219 */ /* 0x000fe40000011624 */
[----:B------:R-:W-:Y:S01]  /*59e0*/  ISETP.NE.AND P3, PT, R28, 0x1, PT ;  /* 0x000000011c00780c */ /* 0x000fe20003f65270 */
[----:B------:R-:W-:Y:S01]  /*59f0*/  IMAD.HI.U32 R40, R29, R25, RZ ;  /* 0x000000191d287227 */ /* 0x000fe200078e00ff */
[----:B------:R-:W-:Y:S02]  /*5a00*/  SHF.R.U32.HI R34, RZ, R65, R34 ;  /* 0x00000041ff227219 */ /* 0x000fe40000011622 */
[----:B------:R-:W-:Y:S01]  /*5a10*/  SEL R3, R70, R37, !P0 ;  /* 0x0000002546037207 */ /* 0x000fe20004000000 */
[----:B------:R-:W-:Y:S01]  /*5a20*/  IMAD.HI.U32 R38, R31, R64, RZ ;  /* 0x000000401f267227 */ /* 0x000fe200078e00ff */
[----:B------:R-:W-:Y:S03]  /*5a30*/  SEL R7, R71, R34, !P3 ;  /* 0x0000002247077207 */ /* 0x000fe60005800000 */
[-C--:B------:R-:W-:Y:S01]  /*5a40*/  IMAD.HI.U32 R34, R3, R22.reuse, RZ ;  /* 0x0000001603227227 */ /* 0x080fe200078e00ff */
[----:B------:R-:W-:Y:S03]  /*5a50*/  SHF.R.U32.HI R38, RZ, R65, R38 ;  /* 0x00000041ff267219 */ /* 0x000fe60000011626 */
[----:B------:R-:W-:Y:S01]  /*5a60*/  IMAD.HI.U32 R36, R7, R22, RZ ;  /* 0x0000001607247227 */ /* 0x000fe200078e00ff */
[----:B------:R-:W-:Y:S02]  /*5a70*/  @P2 SHF.R.U32.HI R3, RZ, R23, R34 ;  /* 0x00000017ff032219 */ /* 0x000fe40000011622 */
[----:B------:R-:W-:Y:S02]  /*5a80*/  SHF.R.U32.HI R34, RZ, R69, R40 ;  /* 0x00000045ff227219 */ /* 0x000fe40000011628 */
[----:B------:R-:W-:Y:S01]  /*5a90*/  @P2 SHF.R.U32.HI R7, RZ, R23, R36 ;  /* 0x00000017ff072219 */ /* 0x000fe20000011624 */
[C---:B------:R-:W-:Y:S01]  /*5aa0*/  IMAD R2, R26.reuse, R3, RZ ;  /* 0x000000031a027224 */ /* 0x040fe200078e02ff */
[----:B------:R-:W-:Y:S02]  /*5ab0*/  SEL R5, R29, R34, !P0 ;  /* 0x000000221d057207 */ /* 0x000fe40004000000 */
[----:B------:R-:W-:Y:S01]  /*5ac0*/  SEL R3, R31, R38, !P3 ;  /* 0x000000261f037207 */ /* 0x000fe20005800000 */
[----:B------:R-:W-:Y:S01]  /*5ad0*/  IMAD R4, R26, R7, RZ ;  /* 0x000000071a047224 */ /* 0x000fe200078e02ff */
[C---:B------:R-:W-:Y:S01]  /*5ae0*/  ISETP.GE.AND P0, PT, R5.reuse, R2, PT ;  /* 0x000000020500720c */ /* 0x040fe20003f06270 */
[----:B------:R-:W-:Y:S03]  /*5af0*/  IMAD.HI.U32 R6, R5, R22, RZ ;  /* 0x0000001605067227 */ /* 0x000fe600078e00ff */
[----:B------:R-:W-:Y:S01]  /*5b00*/  ISETP.GE.OR P0, PT, R3, R4, P0 ;  /* 0x000000040300720c */ /* 0x000fe20000706670 */
[----:B------:R-:W-:Y:S01]  /*5b10*/  IMAD.MOV R4, RZ, RZ, -R3 ;  /* 0x000000ffff047224 */ /* 0x000fe200078e0a03 */
[-C--:B------:R-:W-:Y:S03]  /*5b20*/  SHF.R.U32.HI R6, RZ, R23.reuse, R6 ;  /* 0x00000017ff067219 */ /* 0x080fe60000011606 */
[----:B------:R-:W-:Y:S01]  /*5b30*/  IMAD R31, R28, R4, R31 ;  /* 0x000000041c1f7224 */ /* 0x000fe200078e021f */
[----:B------:R-:W-:Y:S05]  /*5b40*/  SEL R15, R5, R6, !P2 ;  /* 0x00000006050f7207 */ /* 0x000fea0005000000 */
[----:B------:R-:W-:Y:S02]  /*5b50*/  IMAD.MOV R6, RZ, RZ, -R15 ;  /* 0x000000ffff067224 */ /* 0x000fe400078e0a0f */
[C---:B------:R-:W-:Y:S04]  /*5b60*/  @!P0 IMAD.HI.U32 R2, R3.reuse, R22, RZ ;  /* 0x0000001603028227 */ /* 0x040fe800078e00ff */
[----:B------:R-:W-:Y:S01]  /*5b70*/  IMAD R6, R26, R6, R5 ;  /* 0x000000061a067224 */ /* 0x000fe200078e0205 */
[----:B------:R-:W-:Y:S04]  /*5b80*/  @!P0 SHF.R.U32.HI R2, RZ, R23, R2 ;  /* 0x00000017ff028219 */ /* 0x000fe80000011602 */
[----:B------:R-:W-:Y:S02]  /*5b90*/  @!P0 SEL R0, R3, R2, !P2 ;  /* 0x0000000203008207 */ /* 0x000fe40005000000 */
[----:B------:R-:W-:Y:S02]  /*5ba0*/  IADD3 R2, PT, PT, -R5, RZ, RZ ;  /* 0x000000ff05027210 */ /* 0x000fe40007ffe1ff */
[----:B------:R-:W-:Y:S01]  /*5bb0*/  @!P0 IADD3 R8, PT, PT, R15, -R0, RZ ;  /* 0x800000000f088210 */ /* 0x000fe20007ffe0ff */
[----:B------:R-:W-:Y:S02]  /*5bc0*/  @!P0 IMAD R0, R7, R6, R0 ;  /* 0x0000000607008224 */ /* 0x000fe400078e0200 */
[----:B------:R-:W-:Y:S02]  /*5bd0*/  IMAD R29, R24, R2, R29 ;  /* 0x00000002181d7224 */ /* 0x000fe400078e021d */
[----:B------:R-:W-:Y:S02]  /*5be0*/  @!P0 IMAD R5, R8, R26, R3 ;  /* 0x0000001a08058224 */ /* 0x000fe400078e0203 */
[----:B------:R-:W-:Y:S04]  /*5bf0*/  @!P0 IMAD.MOV.U32 R3, RZ, RZ, R0 ;  /* 0x000000ffff038224 */ /* 0x000fe800078e0000 */
[----:B------:R-:W-:Y:S02]  /*5c00*/  IMAD R31, R3, R28, R31 ;  /* 0x0000001c031f7224 */ /* 0x000fe400078e021f */
[----:B------:R-:W-:Y:S07]  /*5c10*/  IMAD R29, R5, R24, R29 ;  /* 0x00000018051d7224 */ /* 0x000fee00078e021d */
.L_x_108:
[----:B-1----:R-:W-:Y:S01]  /*5c20*/  @!P1 ISETP.NE.AND P0, PT, R10, 0x1, PT ;  /* 0x000000010a00980c */ /* 0x002fe20003f05270 */
[----:B------:R-:W-:Y:S01]  /*5c30*/  @!P1 IMAD.HI.U32 R3, R29, R11, RZ ;  /* 0x0000000b1d039227 */ /* 0x000fe200078e00ff */
[----:B------:R-:W-:Y:S01]  /*5c40*/  R2UR UR42, R21 ;  /* 0x00000000152a72ca */ /* 0x000fe200000e0000 */
[----:B------:R-:W-:Y:S01]  /*5c50*/  BSSY.RECONVERGENT B6, `(.L_x_109) ;  /* 0x0000031000067945 */ /* 0x000fe20003800200 */
[----:B------:R-:W-:Y:S01]  /*5c60*/  R2UR UR41, R20 ;  /* 0x00000000142972ca */ /* 0x000fe200000e0000 */
[----:B------:R-:W-:Y:S01]  /*5c70*/  @!P1 IMAD.HI.U32 R0, R31, R12, RZ ;  /* 0x0000000c1f009227 */ /* 0x000fe200078e00ff */
[----:B------:R-:W-:Y:S02]  /*5c80*/  @!P1 SHF.R.U32.HI R2, RZ, R14, R3 ;  /* 0x0000000eff029219 */ /* 0x000fe40000011603 */
[----:B------:R-:W-:Y:S01]  /*5c90*/  @!P1 ISETP.NE.AND P2, PT, R9, 0x1, PT ;  /* 0x000000010900980c */ /* 0x000fe20003f45270 */
[----:B------:R-:W-:Y:S01]  /*5ca0*/  VIADD R85, R85, 0x1 ;  /* 0x0000000155557836 */ /* 0x000fe20000000000 */
[----:B------:R-:W-:Y:S02]  /*5cb0*/  @!P1 SEL R2, R29, R2, !P0 ;  /* 0x000000021d029207 */ /* 0x000fe40004000000 */
[----:B------:R-:W-:Y:S02]  /*5cc0*/  @!P1 SHF.R.U32.HI R0, RZ, R13, R0 ;  /* 0x0000000dff009219 */ /* 0x000fe40000011600 */
[----:B------:R-:W-:Y:S01]  /*5cd0*/  LOP3.LUT P0, RZ, R73, 0x1b0, RZ, 0xc0, !PT ;  /* 0x000001b049ff7812 */ /* 0x000fe2000780c0ff */
[----:B------:R-:W-:Y:S01]  /*5ce0*/  USHF.L.U32 UR42, UR42, 0x7, URZ ;  /* 0x000000072a2a7899 */ /* 0x000fe200080006ff */
[----:B------:R-:W-:Y:S01]  /*5cf0*/  @!P1 SEL R3, R31, R0, !P2 ;  /* 0x000000001f039207 */ /* 0x000fe20005000000 */
[----:B------:R-:W-:Y:S01]  /*5d00*/  USHF.L.U32 UR41, UR41, 0x6, URZ ;  /* 0x0000000629297899 */ /* 0x000fe200080006ff */
[----:B------:R-:W-:Y:S03]  /*5d10*/  @P4 SHF.R.U32.HI R74, RZ, 0x10, R17 ;  /* 0x00000010ff4a4819 */ /* 0x000fe60000011611 */
[----:B------:R-:W-:Y:S02]  /*5d20*/  @!P1 IMAD.IADD R0, R2, 0x1, -R3 ;  /* 0x0000000102009824 */ /* 0x000fe400078e0a03 */
[----:B------:R-:W-:Y:S02]  /*5d30*/  @!P1 IMAD.IADD R2, R3, 0x1, -R2 ;  /* 0x0000000103029824 */ /* 0x000fe400078e0a02 */
[----:B------:R-:W-:Y:S02]  /*5d40*/  @!P1 IMAD R31, R0, R9, R31 ;  /* 0x00000009001f9224 */ /* 0x000fe400078e021f */
[----:B------:R-:W-:Y:S01]  /*5d50*/  @!P1 IMAD R29, R2, R10, R29 ;  /* 0x0000000a021d9224 */ /* 0x000fe200078e021d */
[----:B------:R-:W-:Y:S06]  /*5d60*/  @!P0 BRA `(.L_x_110) ;  /* 0x00000000007c8947 */ /* 0x000fec0003800000 */
[----:B------:R-:W1:Y:S01]  /*5d70*/  LDCU.64 UR8, c[0x4][0x80] ;  /* 0x01001000ff0877ac */ /* 0x000e620008000a00 */
[----:B------:R-:W-:Y:S01]  /*5d80*/  MOV R2, 0x0 ;  /* 0x0000000000027802 */ /* 0x000fe20000000f00 */
[----:B------:R-:W-:Y:S02]  /*5d90*/  HFMA2 R12, -RZ, RZ, 0, 5.9604644775390625e-08 ;  /* 0x00000001ff0c7431 */ /* 0x000fe400000001ff */
[----:B------:R-:W-:Y:S01]  /*5da0*/  IMAD.MOV.U32 R8, RZ, RZ, 0x70 ;  /* 0x00000070ff087424 */ /* 0x000fe200078e00ff */
[----:B------:R2:W3:Y:S01]  /*5db0*/  LDC.64 R14, c[0x4][R2] ;  /* 0x01000000020e7b82 */ /* 0x0004e20000000a00 */
[----:B------:R-:W4:Y:S01]  /*5dc0*/  LDCU.64 UR6, c[0x4][0x88] ;  /* 0x01001100ff0677ac */ /* 0x000f220008000a00 */
[----:B------:R-:W-:Y:S01]  /*5dd0*/  IMAD.MOV.U32 R13, RZ, RZ, RZ ;  /* 0x000000ffff0d7224 */ /* 0x000fe200078e00ff */
[----:B------:R-:W2:Y:S01]  /*5de0*/  LDCU.64 UR4, c[0x4][0x8] ;  /* 0x01000100ff0477ac */ /* 0x000ea20008000a00 */
[----:B-1----:R-:W-:Y:S01]  /*5df0*/  MOV R5, UR9 ;  /* 0x0000000900057c02 */ /* 0x002fe20008000f00 */
[----:B------:R-:W-:Y:S01]  /*5e00*/  IMAD.U32 R4, RZ, RZ, UR8 ;  /* 0x00000008ff047e24 */ /* 0x000fe2000f8e00ff */
[----:B----4-:R-:W-:Y:S01]  /*5e10*/  MOV R7, UR7 ;  /* 0x0000000700077c02 */ /* 0x010fe20008000f00 */
[----:B------:R-:W-:Y:S01]  /*5e20*/  IMAD.U32 R6, RZ, RZ, UR6 ;  /* 0x00000006ff067e24 */ /* 0x000fe2000f8e00ff */
[----:B--2---:R-:W-:Y:S01]  /*5e30*/  MOV R11, UR5 ;  /* 0x00000005000b7c02 */ /* 0x004fe20008000f00 */
[----:B------:R-:W-:Y:S02]  /*5e40*/  IMAD.U32 R10, RZ, RZ, UR4 ;  /* 0x00000004ff0a7e24 */ /* 0x000fe4000f8e00ff */
[----:B------:R-:W-:Y:S07]  /*5e50*/  LEPC R20, `(.L_x_111) ;  /* 0x000000001014794e */ /* 0x000fee0000000000 */
[----:B---3-5:R-:W-:Y:S05]  /*5e60*/  CALL.ABS.NOINC R14 ;  /* 0x000000000e007343 */ /* 0x028fea0003c00000 */
.L_x_111:
[----:B------:R-:W1:Y:S01]  /*5e70*/  LDCU.64 UR8, c[0x4][0x80] ;  /* 0x01001000ff0877ac */ /* 0x000e620008000a00 */
[----:B------:R-:W2:Y:S01]  /*5e80*/  LDC.64 R2, c[0x4][R2] ;  /* 0x0100000002027b82 */ /* 0x000ea20000000a00 */
[----:B------:R-:W-:Y:S02]  /*5e90*/  HFMA2 R12, -RZ, RZ, 0, 5.9604644775390625e-08 ;  /* 0x00000001ff0c7431 */ /* 0x000fe400000001ff */
[----:B------:R-:W-:Y:S02]  /*5ea0*/  IMAD.MOV.U32 R8, RZ, RZ, 0x70 ;  /* 0x00000070ff087424 */ /* 0x000fe400078e00ff */
[----:B------:R-:W-:Y:S01]  /*5eb0*/  IMAD.MOV.U32 R13, RZ, RZ, RZ ;  /* 0x000000ffff0d7224 */ /* 0x000fe200078e00ff */
[----:B------:R-:W3:Y:S01]  /*5ec0*/  LDCU.64 UR6, c[0x4][0x88] ;  /* 0x01001100ff0677ac */ /* 0x000ee20008000a00 */
[----:B------:R-:W4:Y:S01]  /*5ed0*/  LDCU.64 UR4, c[0x4][0x8] ;  /* 0x01000100ff0477ac */ /* 0x000f220008000a00 */
[----:B-1----:R-:W-:Y:S02]  /*5ee0*/  MOV R4, UR8 ;  /* 0x0000000800047c02 */ /* 0x002fe40008000f00 */
[----:B------:R-:W-:Y:S02]  /*5ef0*/  MOV R5, UR9 ;  /* 0x0000000900057c02 */ /* 0x000fe40008000f00 */
[----:B---3--:R-:W-:Y:S01]  /*5f00*/  MOV R7, UR7 ;  /* 0x0000000700077c02 */ /* 0x008fe20008000f00 */
[----:B------:R-:W-:Y:S01]  /*5f10*/  IMAD.U32 R6, RZ, RZ, UR6 ;  /* 0x00000006ff067e24 */ /* 0x000fe2000f8e00ff */
[----:B----4-:R-:W-:Y:S01]  /*5f20*/  MOV R11, UR5 ;  /* 0x00000005000b7c02 */ /* 0x010fe20008000f00 */
[----:B------:R-:W-:Y:S02]  /*5f30*/  IMAD.U32 R10, RZ, RZ, UR4 ;  /* 0x00000004ff0a7e24 */ /* 0x000fe4000f8e00ff */
[----:B------:R-:W-:Y:S07]  /*5f40*/  LEPC R20, `(.L_x_110) ;  /* 0x000000001014794e */ /* 0x000fee0000000000 */
[----:B--2---:R-:W-:Y:S05]  /*5f50*/  CALL.ABS.NOINC R2 ;  /* 0x0000000002007343 */ /* 0x004fea0003c00000 */
.L_x_110:
[----:B------:R-:W-:Y:S05]  /*5f60*/  BSYNC.RECONVERGENT B6 ;  /* 0x0000000000067941 */ /* 0x000fea0003800200 */
.L_x_109:
[----:B------:R-:W-:Y:S01]  /*5f70*/  ISETP.NE.U32.AND P4, PT, R62, RZ, PT ;  /* 0x000000ff3e00720c */ /* 0x000fe20003f85070 */
[----:B------:R-:W-:Y:S01]  /*5f80*/  UISETP.NE.AND UP2, UPT, UR50, URZ, UPT ;  /* 0x000000ff3200728c */ /* 0x000fe2000bf45270 */
[----:B------:R-:W-:Y:S01]  /*5f90*/  ISETP.NE.U32.AND P2, PT, RZ, UR38, PT ;  /* 0x00000026ff007c0c */ /* 0x000fe2000bf45070 */
[----:B------:R-:W-:Y:S01]  /*5fa0*/  UISETP.NE.U32.AND UP1, UPT, UR44, URZ, UPT ;  /* 0x000000ff2c00728c */ /* 0x000fe2000bf25070 */
[----:B------:R-:W-:Y:S01]  /*5fb0*/  ISETP.NE.AND.EX P4, PT, R63, RZ, PT, P4 ;  /* 0x000000ff3f00720c */ /* 0x000fe20003f85340 */
[----:B------:R-:W-:Y:S01]  /*5fc0*/  UPLOP3.LUT UP0, UPT, UPT, UPT, UPT, 0x40, 0x4 ;  /* 0x000000000004789c */ /* 0x000fe20003f0e870 */
[----:B------:R-:W-:Y:S01]  /*5fd0*/  ISETP.NE.AND.EX P2, PT, RZ, UR39, PT, P2 ;  /* 0x00000027ff007c0c */ /* 0x000fe2000bf45320 */
[----:B------:R-:W-:Y:S01]  /*5fe0*/  UISETP.NE.AND.EX UP1, UPT, UR45, URZ, UPT, UP1 ;  /* 0x000000ff2d00728c */ /* 0x000fe2000bf25310 */
[----:B------:R-:W-:Y:S04]  /*5ff0*/  PLOP3.LUT P1, PT, PT, PT, UP2, 0x80, 0x8 ;  /* 0x000000000008781c */ /* 0x000fe80003f2f028 */
[----:B------:R-:W-:Y:S06]  /*6000*/  @UP2 UPLOP3.LUT UP0, UPT, UPT, UPT, UP1, 0x80, 0x8 ;  /* 0x000000000008289c */ /* 0x000fec0003f0f010 */
[----:B------:R-:W-:Y:S01]  /*6010*/  PLOP3.LUT P0, PT, PT, PT, UP0, 0x80, 0x8 ;  /* 0x000000000008781c */ /* 0x000fe20003f0f008 */
[----:B------:R-:W-:Y:S01]  /*6020*/  @!UPT UIADD3 URZ, UPT, UPT, URZ, URZ, URZ ;  /* 0x000000fffffff290 */ /* 0x000fe2000fffe0ff */
[----:B------:R-:W-:Y:S11]  /*6030*/  BRA.U !UP1, `(.L_x_112) ;  /* 0x0000000109387547 */ /* 0x000ff6000b800000 */
[----:B------:R-:W-:Y:S01]  /*6040*/  UISETP.NE.U32.AND UP0, UPT, UR38, URZ, UPT ;  /* 0x000000ff2600728c */ /* 0x000fe2000bf05070 */
[----:B------:R-:W-:Y:S02]  /*6050*/  HFMA2 R0, -RZ, RZ, 0, 5.9604644775390625e-08 ;  /* 0x00000001ff007431 */ /* 0x000fe400000001ff */
[----:B------:R-:W-:Y:S01]  /*6060*/  IMAD.MOV.U32 R67, RZ, RZ, 0x1 ;  /* 0x00000001ff437424 */ /* 0x000fe200078e00ff */
[----:B------:R-:W-:Y:S06]  /*6070*/  UISETP.NE.AND.EX UP0, UPT, UR39, URZ, UPT, UP0 ;  /* 0x000000ff2700728c */ /* 0x000fec000bf05300 */
[----:B------:R-:W-:Y:S05]  /*6080*/  PLOP3.LUT P3, PT, PT, PT, UP0, 0x80, 0x8 ;  /* 0x000000000008781c */ /* 0x000fea0003f6f008 */
[----:B------:R-:W1:Y:S01]  /*6090*/  @UP0 LDCU.64 UR6, c[0x0][0x888] ;  /* 0x00011100ff0607ac */ /* 0x000e620008000a00 */
[----:B------:R-:W-:Y:S07]  /*60a0*/  @UP0 UIMAD UR4, UR36, UR44, URZ ;  /* 0x0000002c240402a4 */ /* 0x000fee000f8e02ff */
[----:B------:R-:W-:Y:S01]  /*60b0*/  @!P3 PRMT R67, R0, 0x7610, R67 ;  /* 0x000076100043b816 */ /* 0x000fe20000000043 */
[----:B-1----:R-:W-:Y:S03]  /*60c0*/  @UP0 UIMAD.WIDE UR6, UR4, 0x4, UR6 ;  /* 0x00000004040608a5 */ /* 0x002fe6000f8e0206 */
[----:B------:R-:W1:Y:S03]  /*60d0*/  @!UP0 LDCU UR4, c[0x0][0x880] ;  /* 0x00011000ff0487ac */ /* 0x000e660008000800 */
[----:B------:R-:W-:Y:S01]  /*60e0*/  IMAD.U32 R2, RZ, RZ, UR6 ;  /* 0x00000006ff027e24 */ /* 0x000fe2000f8e00ff */
[----:B------:R-:W-:Y:S05]  /*60f0*/  MOV R3, UR7 ;  /* 0x0000000700037c02 */ /* 0x000fea0008000f00 */
[----:B-----5:R2:W5:Y:S02]  /*6100*/  @P3 LDG.E R35, desc[UR46][R2.64] ;  /* 0x0000002e02233981 */ /* 0x020564000c1e1900 */
[----:B-12---:R-:W-:Y:S02]  /*6110*/  @!P3 IMAD.U32 R35, RZ, RZ, UR4 ;  /* 0x00000004ff23be24 */ /* 0x006fe4000f8e00ff */
.L_x_112:
[----:B------:R-:W-:Y:S05]  /*6120*/  @!P4 BRA `(.L_x_113) ;  /* 0x000000000020c947 */ /* 0x000fea0003800000 */
[----:B------:R-:W-:Y:S04]  /*6130*/  ISETP.NE.U32.AND P3, PT, R60, RZ, PT ;  /* 0x000000ff3c00720c */ /* 0x000fe80003f65070 */
[----:B------:R-:W-:Y:S11]  /*6140*/  ISETP.NE.AND.EX P3, PT, R61, RZ, PT, P3 ;  /* 0x000000ff3d00720c */ /* 0x000ff60003f65330 */
[----:B------:R-:W-:Y:S02]  /*6150*/  @!UPT UIADD3 URZ, UPT, UPT, URZ, URZ, URZ ;  /* 0x000000fffffff290 */ /* 0x000fe4000fffe0ff */
[----:B------:R-:W1:Y:S01]  /*6160*/  @P3 LDC.64 R2, c[0x0][0x8a8] ;  /* 0x00022a00ff023b82 */ /* 0x000e620000000a00 */
[----:B------:R-:W-:Y:S04]  /*6170*/  @P3 IMAD R0, R62, UR36, RZ ;  /* 0x000000243e003c24 */ /* 0x000fe8000f8e02ff */
[----:B-1----:R-:W-:Y:S05]  /*6180*/  @P3 IMAD.WIDE R2, R0, 0x4, R2 ;  /* 0x0000000400023825 */ /* 0x002fea00078e0202 */
[----:B-----5:R1:W5:Y:S02]  /*6190*/  @P3 LDG.E R32, desc[UR46][R2.64] ;  /* 0x0000002e02203981 */ /* 0x020364000c1e1900 */
[----:B-1----:R-:W2:Y:S02]  /*61a0*/  @!P3 LDC R32, c[0x0][0x8a0] ;  /* 0x00022800ff20bb82 */ /* 0x002ea40000000800 */
.L_x_113:
[----:B-----5:R-:W-:Y:S01]  /*61b0*/  FSETP.NEU.AND P3, PT, R35, RZ, PT ;  /* 0x000000ff2300720b */ /* 0x020fe20003f6d000 */
[----:B------:R-:W-:Y:S01]  /*61c0*/  BSSY B1, `(.L_x_114) ;  /* 0x0000039000017945 */ /* 0x000fe20003800000 */
[----:B------:R-:W-:Y:S01]  /*61d0*/  SEL R5, RZ, 0xffffffff, P2 ;  /* 0xffffffffff057807 */ /* 0x000fe20001000000 */
[----:B------:R-:W-:Y:S01]  /*61e0*/  IMAD.MOV.U32 R89, RZ, RZ, 0x1 ;  /* 0x00000001ff597424 */ /* 0x000fe200078e00ff */
[----:B------:R-:W-:Y:S01]  /*61f0*/  @P1 LOP3.LUT P2, RZ, R67, 0xff, RZ, 0xc0, !PT ;  /* 0x000000ff43ff1812 */ /* 0x000fe2000784c0ff */
[C---:B------:R-:W-:Y:S01]  /*6200*/  IMAD R34, R30.reuse, 0x40, R33 ;  /* 0x000000401e227824 */ /* 0x040fe200078e0221 */
[----:B------:R-:W-:Y:S01]  /*6210*/  @P1 SEL R0, RZ, 0xffffffff, P3 ;  /* 0xffffffffff001807 */ /* 0x000fe20001800000 */
[----:B------:R-:W-:Y:S01]  /*6220*/  IMAD R86, R81, -0x10, R79 ;  /* 0xfffffff051567824 */ /* 0x000fe200078e024f */
[----:B------:R-:W-:Y:S01]  /*6230*/  LOP3.LUT R77, R77, 0x1, RZ, 0x3c, !PT ;  /* 0x000000014d4d7812 */ /* 0x000fe200078e3cff */
[----:B------:R-:W-:Y:S01]  /*6240*/  IMAD.MOV.U32 R43, RZ, RZ, RZ ;  /* 0x000000ffff2b7224 */ /* 0x000fe200078e00ff */
[----:B------:R-:W-:Y:S02]  /*6250*/  @P0 SEL R0, R5, R0, !P2 ;  /* 0x0000000005000207 */ /* 0x000fe40005000000 */
[----:B------:R-:W-:Y:S02]  /*6260*/  CS2R R46, SRZ ;  /* 0x00000000002e7805 */ /* 0x000fe4000001ff00 */
[----:B------:R-:W-:Y:S02]  /*6270*/  LEA R88, R30, UR48, 0x3 ;  /* 0x000000301e587c11 */ /* 0x000fe4000f8e18ff */
[----:B------:R-:W-:Y:S02]  /*6280*/  CS2R R44, SRZ ;  /* 0x00000000002c7805 */ /* 0x000fe4000001ff00 */
[----:B------:R-:W-:Y:S02]  /*6290*/  @P1 LOP3.LUT R0, R0, 0x1, RZ, 0xc0, !PT ;  /* 0x0000000100001812 */ /* 0x000fe400078ec0ff */
[----:B------:R-:W-:Y:S02]  /*62a0*/  CS2R R50, SRZ ;  /* 0x0000000000327805 */ /* 0x000fe4000001ff00 */
[----:B------:R-:W-:Y:S02]  /*62b0*/  SHF.L.U32 R3, R76, 0x1f, RZ ;  /* 0x0000001f4c037819 */ /* 0x000fe400000006ff */
[----:B------:R-:W-:Y:S02]  /*62c0*/  CS2R R48, SRZ ;  /* 0x0000000000307805 */ /* 0x000fe4000001ff00 */
[----:B------:R-:W-:Y:S02]  /*62d0*/  ISETP.NE.U32.OR P5, PT, R0, 0x1, !P1 ;  /* 0x000000010000780c */ /* 0x000fe40004fa5470 */
[----:B------:R-:W-:Y:S02]  /*62e0*/  CS2R R54, SRZ ;  /* 0x0000000000367805 */ /* 0x000fe4000001ff00 */
[----:B------:R-:W-:Y:S02]  /*62f0*/  PLOP3.LUT P2, PT, PT, PT, UP1, 0x80, 0x8 ;  /* 0x000000000008781c */ /* 0x000fe40003f4f018 */
[----:B------:R-:W-:Y:S02]  /*6300*/  CS2R R52, SRZ ;  /* 0x0000000000347805 */ /* 0x000fe4000001ff00 */
[----:B------:R-:W-:Y:S02]  /*6310*/  LOP3.LUT P4, R84, R67, 0xff, RZ, 0xc0, !PT ;  /* 0x000000ff43547812 */ /* 0x000fe4000788c0ff */
[----:B------:R-:W-:Y:S02]  /*6320*/  CS2R R58, SRZ ;  /* 0x00000000003a7805 */ /* 0x000fe4000001ff00 */
[----:B------:R-:W-:Y:S02]  /*6330*/  SEL R0, RZ, 0xffffffff, P3 ;  /* 0xffffffffff007807 */ /* 0x000fe40001800000 */
[----:B------:R-:W-:Y:S02]  /*6340*/  CS2R R56, SRZ ;  /* 0x0000000000387805 */ /* 0x000fe4000001ff00 */
[----:B------:R-:W-:Y:S02]  /*6350*/  P2R R87, PR, RZ, 0x20 ;  /* 0x00000020ff577803 */ /* 0x000fe40000000000 */
[----:B------:R-:W-:Y:S02]  /*6360*/  @P5 SHF.L.U32 R2, R77, 0x1f, RZ ;  /* 0x0000001f4d025819 */ /* 0x000fe400000006ff */
[----:B------:R-:W-:Y:S02]  /*6370*/  @P2 SEL R0, R5, R0, !P4 ;  /* 0x0000000005002207 */ /* 0x000fe40006000000 */
[----:B------:R-:W1:Y:S02]  /*6380*/  @P5 SYNCS.PHASECHK.TRANS64.TRYWAIT P1, [UR48+0x90], R2 ;  /* 0x00009002ff0055a7 */ /* 0x000e640008021130 */
[----:B------:R-:W-:Y:S04]  /*6390*/  LOP3.LUT R0, R0, 0x1, RZ, 0xc0, !PT ;  /* 0x0000000100007812 */ /* 0x000fe800078ec0ff */
[----:B------:R-:W-:Y:S04]  /*63a0*/  ISETP.NE.U32.AND P2, PT, R0, 0x1, PT ;  /* 0x000000010000780c */ /* 0x000fe80003f45070 */
[----:B------:R-:W-:Y:S01]  /*63b0*/  P2R R90, PR, RZ, 0x4 ;  /* 0x00000004ff5a7803 */ /* 0x000fe20000000000 */
[----:B------:R3:W4:Y:S01]  /*63c0*/  SYNCS.PHASECHK.TRANS64.TRYWAIT P0, [R88+URZ+0x100], R3 ;  /* 0x00010003580075a7 */ /* 0x00072200080011ff */
[----:B-1----:R-:W-:Y:S01]  /*63d0*/  @P5 SEL R89, RZ, 0x1, !P1 ;  /* 0x00000001ff595807 */ /* 0x002fe20004800000 */
[----:B---3--:R-:W-:Y:S06]  /*63e0*/  @!P5 BRA `(.L_x_115) ;  /* 0x000000000058d947 */ /* 0x008fec0003800000 */
[----:B------:R-:W-:Y:S01]  /*63f0*/  IMAD.MOV.U32 R47, RZ, RZ, RZ ;  /* 0x000000ffff2f7224 */ /* 0x000fe200078e00ff */
[----:B------:R-:W-:Y:S01]  /*6400*/  ISETP.NE.AND P1, PT, R89, RZ, PT ;  /* 0x000000ff5900720c */ /* 0x000fe20003f25270 */
[----:B------:R-:W-:Y:S01]  /*6410*/  BSSY B0, `(.L_x_116) ;  /* 0x000000c000007945 */ /* 0x000fe20003800000 */
[----:B------:R-:W-:Y:S02]  /*6420*/  CS2R R58, SRZ ;  /* 0x00000000003a7805 */ /* 0x000fe4000001ff00 */
[----:B------:R-:W-:Y:S02]  /*6430*/  CS2R R56, SRZ ;  /* 0x0000000000387805 */ /* 0x000fe4000001ff00 */
[----:B------:R-:W-:Y:S02]  /*6440*/  CS2R R54, SRZ ;  /* 0x0000000000367805 */ /* 0x000fe4000001ff00 */
[----:B------:R-:W-:Y:S02]  /*6450*/  CS2R R52, SRZ ;  /* 0x0000000000347805 */ /* 0x000fe4000001ff00 */
[----:B------:R-:W-:Y:S02]  /*6460*/  CS2R R50, SRZ ;  /* 0x0000000000327805 */ /* 0x000fe4000001ff00 */
[----:B------:R-:W-:Y:S02]  /*6470*/  CS2R R48, SRZ ;  /* 0x0000000000307805 */ /* 0x000fe4000001ff00 */
[----:B------:R-:W-:Y:S01]  /*6480*/  CS2R R44, SRZ ;  /* 0x00000000002c7805 */ /* 0x000fe2000001ff00 */
[----:B------:R-:W-:Y:S06]  /*6490*/  @P1 BRA `(.L_x_117) ;  /* 0x00000000000c1947 */ /* 0x000fec0003800000 */
[----:B------:R-:W-:Y:S04]  /*64a0*/  SHF.L.U32 R5, R77, 0x1f, RZ ;  /* 0x0000001f4d057819 */ /* 0x000fe800000006ff */
[----:B------:R-:W1:Y:S02]  /*64b0*/  SYNCS.PHASECHK.TRANS64.TRYWAIT P1, [UR48+0x90], R5 ;  /* 0x00009005ff0075a7 */ /* 0x000e640008021130 */
[----:B-1----:R-:W-:Y:S05]  /*64c0*/  @!P1 BRA `(.L_x_118) ;  /* 0x0000003400289947 */ /* 0x002fea0003800000 */
.L_x_117:
[----:B------:R-:W-:Y:S05]  /*64d0*/  BSYNC B0 ;  /* 0x0000000000007941 */ /* 0x000fea0003800000 */
.L_x_116:
[----:B------:R-:W-:Y:S01]  /*64e0*/  ISETP.NE.AND P1, PT, R90, RZ, PT ;  /* 0x000000ff5a00720c */ /* 0x000fe20003f25270 */
[----:B------:R-:W-:Y:S11]  /*64f0*/  HFMA2 R43, -RZ, RZ, 0, 5.9604644775390625e-08 ;  /* 0x00000001ff2b7431 */ /* 0x000ff600000001ff */
[----:B------:R-:W-:Y:S01]  /*6500*/  @!UPT UIADD3 URZ, UPT, UPT, URZ, URZ, URZ ;  /* 0x000000fffffff290 */ /* 0x000fe2000fffe0ff */
[----:B------:R3:W1:Y:S04]  /*6510*/  @P1 LDS.128 R56, [R80] ;  /* 0x0000000050381984 */ /* 0x0006680000000c00 */
[----:B------:R3:W1:Y:S04]  /*6520*/  @P1 LDS.128 R52, [R79+0x10] ;  /* 0x000010004f341984 */ /* 0x0006680000000c00 */
[----:B------:R3:W1:Y:S04]  /*6530*/  @P1 LDS.128 R48, [R78+0x20] ;  /* 0x000020004e301984 */ /* 0x0006680000000c00 */
[----:B------:R3:W1:Y:S02]  /*6540*/  @P1 LDS.128 R44, [R86+0x30] ;  /* 0x00003000562c1984 */ /* 0x0006640000000c00 */
.L_x_115:
[----:B------:R-:W-:Y:S05]  /*6550*/  BSYNC B1 ;  /* 0x0000000000017941 */ /* 0x000fea0003800000 */
.L_x_114:
[----:B-1----:R-:W-:Y:S04]  /*6560*/  SHF.R.U32.HI R5, RZ, 0x15, R34 ;  /* 0x00000015ff057819 */ /* 0x002fe80000011622 */
[----:B------:R-:W-:Y:S01]  /*6570*/  LOP3.LUT P1, RZ, R5, 0x3, R72, 0x48, !PT ;  /* 0x0000000305ff7812 */ /* 0x000fe20007824848 */
[----:B------:R-:W-:Y:S01]  /*6580*/  @!UPT UIADD3 URZ, UPT, UPT, URZ, URZ, URZ ;  /* 0x000000fffffff290 */ /* 0x000fe2000fffe0ff */
[----:B----4-:R-:W-:Y:S11]  /*6590*/  @P0 BRA `(.L_x_119) ;  /* 0x0000000000080947 */ /* 0x010ff60003800000 */
[----:B------:R-:W1:Y:S02]  /*65a0*/  SYNCS.PHASECHK.TRANS64.TRYWAIT P0, [R88+URZ+0x100], R3 ;  /* 0x00010003580075a7 */ /* 0x000e6400080011ff */
[----:B-1----:R-:W-:Y:S05]  /*65b0*/  @!P0 BRA `(.L_x_120) ;  /* 0x0000003400048947 */ /* 0x002fea0003800000 */
.L_x_119:
[----:B------:R-:W-:Y:S05]  /*65c0*/  @!P1 BRA `(.L_x_121) ;  /* 0x0000000000409947 */ /* 0x000fea0003800000 */
[----:B------:R-:W4:Y:S01]  /*65d0*/  LDCU.64 UR8, c[0x4][0x70] ;  /* 0x01000e00ff0877ac */ /* 0x000f220008000a00 */
[----:B-1----:R-:W-:Y:S01]  /*65e0*/  MOV R3, 0x0 ;  /* 0x0000000000037802 */ /* 0x002fe20000000f00 */
[----:B------:R-:W-:Y:S02]  /*65f0*/  HFMA2 R12, -RZ, RZ, 0, 5.9604644775390625e-08 ;  /* 0x00000001ff0c7431 */ /* 0x000fe400000001ff */
[----:B------:R-:W-:Y:S02]  /*6600*/  IMAD.MOV.U32 R8, RZ, RZ, 0x192 ;  /* 0x00000192ff087424 */ /* 0x000fe400078e00ff */
[----:B------:R-:W-:Y:S01]  /*6610*/  IMAD.MOV.U32 R13, RZ, RZ, RZ ;  /* 0x000000ffff0d7224 */ /* 0x000fe200078e00ff */
[----:B------:R-:W1:Y:S01]  /*6620*/  LDCU.64 UR6, c[0x4][0x78] ;  /* 0x01000f00ff0677ac */ /* 0x000e620008000a00 */
[----:B------:R-:W2:Y:S01]  /*6630*/  LDC.64 R2, c[0x4][R3] ;  /* 0x0100000003027b82 */ /* 0x000ea20000000a00 */
[----:B------:R-:W5:Y:S01]  /*6640*/  LDCU.64 UR4, c[0x4][0x10] ;  /* 0x01000200ff0477ac */ /* 0x000f620008000a00 */
[----:B----4-:R-:W-:Y:S01]  /*6650*/  MOV R5, UR9 ;  /* 0x0000000900057c02 */ /* 0x010fe20008000f00 */
[----:B------:R-:W-:Y:S01]  /*6660*/  IMAD.U32 R4, RZ, RZ, UR8 ;  /* 0x00000008ff047e24 */ /* 0x000fe2000f8e00ff */
[----:B-1----:R-:W-:Y:S01]  /*6670*/  MOV R7, UR7 ;  /* 0x0000000700077c02 */ /* 0x002fe20008000f00 */
[----:B------:R-:W-:Y:S01]  /*6680*/  IMAD.U32 R6, RZ, RZ, UR6 ;  /* 0x00000006ff067e24 */ /* 0x000fe2000f8e00ff */
[----:B-----5:R-:W-:Y:S01]  /*6690*/  MOV R11, UR5 ;  /* 0x00000005000b7c02 */ /* 0x020fe20008000f00 */
[----:B------:R-:W-:Y:S02]  /*66a0*/  IMAD.U32 R10, RZ, RZ, UR4 ;  /* 0x00000004ff0a7e24 */ /* 0x000fe4000f8e00ff */
[----:B------:R-:W-:Y:S07]  /*66b0*/  LEPC R20, `(.L_x_121) ;  /* 0x000000001014794e */ /* 0x000fee0000000000 */
[----:B--23--:R-:W-:Y:S05]  /*66c0*/  CALL.ABS.NOINC R2 ;  /* 0x0000000002007343 */ /* 0x00cfea0003c00000 */
.L_x_121:
[----:B------:R-:W-:Y:S01]  /*66d0*/  LOP3.LUT R20, R56, 0xffffe000, RZ, 0xc0, !PT ;  /* 0xffffe00038147812 */ /* 0x000fe200078ec0ff */
[----:B------:R-:W-:Y:S05]  /*66e0*/  WARPSYNC.ALL ;  /* 0x0000000000007948 */ /* 0x000fea0003800000 */
[----:B------:R-:W-:Y:S01]  /*66f0*/  R2UR UR4, R34 ;  /* 0x00000000220472ca */ /* 0x000fe200000e0000 */
[----:B------:R-:W-:Y:S01]  /*6700*/  BSSY.RECONVERGENT B0, `(.L_x_122) ;  /* 0x0000058000007945 */ /* 0x000fe20003800200 */
[----:B------:R-:W-:Y:S02]  /*6710*/  LOP3.LUT R21, R57, 0xffffe000, RZ, 0xc0, !PT ;  /* 0xffffe00039157812 */ /* 0x000fe400078ec0ff */
[----:B------:R-:W-:Y:S02]  /*6720*/  LOP3.LUT R40, R58, 0xffffe000, RZ, 0xc0, !PT ;  /* 0xffffe0003a287812 */ /* 0x000fe400078ec0ff */
[----:B------:R-:W-:Y:S02]  /*6730*/  LOP3.LUT R41, R52, 0xffffe000, RZ, 0xc0, !PT ;  /* 0xffffe00034297812 */ /* 0x000fe400078ec0ff */
[----:B------:R-:W-:Y:S05]  /*6740*/  ISETP.NE.AND P0, PT, R82, RZ, PT ;  /* 0x000000ff5200720c */ /* 0x000fea0003f05270 */
[----:B------:R-:W2:Y:S02]  /*6750*/  LDTM.x16 R4, tmem[UR4] ;  /* 0x00000004000479ee */ /* 0x000ea40008240000 */
[C---:B--2---:R-:W-:Y:S01]  /*6760*/  FMUL R0, R32.reuse, R4 ;  /* 0x0000000420007220 */ /* 0x044fe20000400000 */
[C---:B------:R-:W-:Y:S01]  /*6770*/  FMUL R2, R32.reuse, R5 ;  /* 0x0000000520027220 */ /* 0x040fe20000400000 */
[C---:B-1----:R-:W-:Y:S01]  /*6780*/  FMUL R3, R32.reuse, R6 ;  /* 0x0000000620037220 */ /* 0x042fe20000400000 */
[----:B------:R-:W-:Y:S01]  /*6790*/  FMUL R7, R32, R7 ;  /* 0x0000000720077220 */ /* 0x000fe20000400000 */
[----:B------:R-:W-:Y:S01]  /*67a0*/  FFMA R36, R35, R20, R0 ;  /* 0x0000001423247223 */ /* 0x000fe20000000000 */
[----:B------:R-:W-:Y:S01]  /*67b0*/  LOP3.LUT R20, R59, 0xffffe000, RZ, 0xc0, !PT ;  /* 0xffffe0003b147812 */ /* 0x000fe200078ec0ff */
[C---:B------:R-:W-:Y:S01]  /*67c0*/  FFMA R37, R35.reuse, R21, R2 ;  /* 0x0000001523257223 */ /* 0x040fe20000000002 */
[----:B------:R-:W-:Y:S01]  /*67d0*/  LOP3.LUT R21, R54, 0xffffe000, RZ, 0xc0, !PT ;  /* 0xffffe00036157812 */ /* 0x000fe200078ec0ff */
[----:B------:R-:W-:Y:S01]  /*67e0*/  FFMA R38, R35, R40, R3 ;  /* 0x0000002823267223 */ /* 0x000fe20000000003 */
[----:B------:R-:W-:Y:S01]  /*67f0*/  LOP3.LUT R40, R53, 0xffffe000, RZ, 0xc0, !PT ;  /* 0xffffe00035287812 */ /* 0x000fe200078ec0ff */
[----:B------:R-:W-:Y:S01]  /*6800*/  FFMA R39, R35, R20, R7 ;  /* 0x0000001423277223 */ /* 0x000fe20000000007 */
[----:B------:R-:W-:Y:S01]  /*6810*/  LOP3.LUT R20, R55, 0xffffe000, RZ, 0xc0, !PT ;  /* 0xffffe00037147812 */ /* 0x000fe200078ec0ff */
[C---:B------:R-:W-:Y:S01]  /*6820*/  FMUL R4, R32.reuse, R8 ;  /* 0x0000000820047220 */ /* 0x040fe20000400000 */
[----:B------:R-:W-:Y:S01]  /*6830*/  F2FP.TF32.F32.PACK_B R36, R36 ;  /* 0x00000024ff24723e */ /* 0x000fe200024050ff */
[C---:B------:R-:W-:Y:S01]  /*6840*/  FMUL R5, R32.reuse, R9 ;  /* 0x0000000920057220 */ /* 0x040fe20000400000 */
[----:B------:R-:W-:Y:S01]  /*6850*/  F2FP.TF32.F32.PACK_B R37, R37 ;  /* 0x00000025ff25723e */ /* 0x000fe200024050ff */
[C---:B------:R-:W-:Y:S01]  /*6860*/  FMUL R6, R32.reuse, R10 ;  /* 0x0000000a20067220 */ /* 0x040fe20000400000 */
[----:B------:R-:W-:Y:S01]  /*6870*/  FMUL R11, R32, R11 ;  /* 0x0000000b200b7220 */ /* 0x000fe20000400000 */
[----:B------:R-:W-:Y:S01]  /*6880*/  F2FP.TF32.F32.PACK_B R38, R38 ;  /* 0x00000026ff26723e */ /* 0x000fe200024050ff */
[C---:B------:R-:W-:Y:S01]  /*6890*/  FFMA R4, R35.reuse, R41, R4 ;  /* 0x0000002923047223 */ /* 0x040fe20000000004 */
[----:B------:R-:W-:Y:S01]  /*68a0*/  F2FP.TF32.F32.PACK_B R39, R39 ;  /* 0x00000027ff27723e */ /* 0x000fe200024050ff */
[C---:B------:R-:W-:Y:S01]  /*68b0*/  FFMA R5, R35.reuse, R40, R5 ;  /* 0x0000002823057223 */ /* 0x040fe20000000005 */
[C---:B------:R-:W-:Y:S01]  /*68c0*/  FFMA R6, R35.reuse, R21, R6 ;  /* 0x0000001523067223 */ /* 0x040fe20000000006 */
[----:B------:R-:W-:Y:S01]  /*68d0*/  FFMA R7, R35, R20, R11 ;  /* 0x0000001423077223 */ /* 0x000fe2000000000b */
[----:B------:R-:W-:Y:S01]  /*68e0*/  LOP3.LUT R41, R48, 0xffffe000, RZ, 0xc0, !PT ;  /* 0xffffe00030297812 */ /* 0x000fe200078ec0ff */
[----:B------:R1:W-:Y:S01]  /*68f0*/  STS.128 [R80], R36 ;  /* 0x0000002450007388 */ /* 0x0003e20000000c00 */
[----:B------:R-:W-:Y:S01]  /*6900*/  LOP3.LUT R40, R49, 0xffffe000, RZ, 0xc0, !PT ;  /* 0xffffe00031287812 */ /* 0x000fe200078ec0ff */
[C---:B------:R-:W-:Y:S01]  /*6910*/  FMUL R8, R32.reuse, R12 ;  /* 0x0000000c20087220 */ /* 0x040fe20000400000 */
[----:B------:R-:W-:Y:S01]  /*6920*/  FMUL R9, R32, R13 ;  /* 0x0000000d20097220 */ /* 0x000fe20000400000 */
[----:B------:R-:W-:Y:S01]  /*6930*/  LOP3.LUT R21, R50, 0xffffe000, RZ, 0xc0, !PT ;  /* 0xffffe00032157812 */ /* 0x000fe200078ec0ff */
[C---:B------:R-:W-:Y:S01]  /*6940*/  FMUL R10, R32.reuse, R14 ;  /* 0x0000000e200a7220 */ /* 0x040fe20000400000 */
[----:B------:R-:W-:Y:S01]  /*6950*/  LOP3.LUT R20, R51, 0xffffe000, RZ, 0xc0, !PT ;  /* 0xffffe00033147812 */ /* 0x000fe200078ec0ff */
[----:B------:R-:W-:Y:S01]  /*6960*/  FMUL R15, R32, R15 ;  /* 0x0000000f200f7220 */ /* 0x000fe20000400000 */
[----:B------:R-:W-:Y:S01]  /*6970*/  F2FP.TF32.F32.PACK_B R4, R4 ;  /* 0x00000004ff04723e */ /* 0x000fe200024050ff */
[C---:B------:R-:W-:Y:S01]  /*6980*/  FFMA R8, R35.reuse, R41, R8 ;  /* 0x0000002923087223 */ /* 0x040fe20000000008 */
[----:B------:R-:W-:Y:S01]  /*6990*/  F2FP.TF32.F32.PACK_B R5, R5 ;  /* 0x00000005ff05723e */ /* 0x000fe200024050ff */
[C---:B------:R-:W-:Y:S01]  /*69a0*/  FFMA R9, R35.reuse, R40, R9 ;  /* 0x0000002823097223 */ /* 0x040fe20000000009 */
[----:B------:R-:W-:Y:S01]  /*69b0*/  F2FP.TF32.F32.PACK_B R6, R6 ;  /* 0x00000006ff06723e */ /* 0x000fe200024050ff */
[C---:B------:R-:W-:Y:S01]  /*69c0*/  FFMA R10, R35.reuse, R21, R10 ;  /* 0x00000015230a7223 */ /* 0x040fe2000000000a */
[----:B------:R-:W-:Y:S01]  /*69d0*/  F2FP.TF32.F32.PACK_B R7, R7 ;  /* 0x00000007ff07723e */ /* 0x000fe200024050ff */
[----:B------:R-:W-:Y:S01]  /*69e0*/  FFMA R11, R35, R20, R15 ;  /* 0x00000014230b7223 */ /* 0x000fe2000000000f */
[----:B------:R-:W-:Y:S01]  /*69f0*/  LOP3.LUT R41, R44, 0xffffe000, RZ, 0xc0, !PT ;  /* 0xffffe0002c297812 */ /* 0x000fe200078ec0ff */
[C---:B------:R-:W-:Y:S01]  /*6a00*/  FMUL R12, R32.reuse, R16 ;  /* 0x00000010200c7220 */ /* 0x040fe20000400000 */
[----:B------:R-:W-:Y:S01]  /*6a10*/  LOP3.LUT R40, R45, 0xffffe000, RZ, 0xc0, !PT ;  /* 0xffffe0002d287812 */ /* 0x000fe200078ec0ff */
[----:B------:R1:W-:Y:S01]  /*6a20*/  STS.128 [R79+0x10], R4 ;  /* 0x000010044f007388 */ /* 0x0003e20000000c00 */
        /* <DEDUP_REMOVED lines=13> */
[----:B------:R-:W-:Y:S02]  /*6b00*/  F2FP.TF32.F32.PACK_B R12, R12 ;  /* 0x0000000cff0c723e */ /* 0x000fe400024050ff */
[----:B------:R-:W-:Y:S01]  /*6b10*/  F2FP.TF32.F32.PACK_B R13, R13 ;  /* 0x0000000dff0d723e */ /* 0x000fe200024050ff */
[----:B------:R1:W-:Y:S01]  /*6b20*/  STS.128 [R78+0x20], R8 ;  /* 0x000020084e007388 */ /* 0x0003e20000000c00 */
[----:B------:R-:W-:Y:S02]  /*6b30*/  F2FP.TF32.F32.PACK_B R14, R14 ;  /* 0x0000000eff0e723e */ /* 0x000fe400024050ff */
[----:B------:R-:W-:Y:S05]  /*6b40*/  F2FP.TF32.F32.PACK_B R15, R15 ;  /* 0x0000000fff0f723e */ /* 0x000fea00024050ff */
[----:B------:R1:W-:Y:S01]  /*6b50*/  STS.128 [R86+0x30], R12 ;  /* 0x0000300c56007388 */ /* 0x0003e20000000c00 */
[----:B------:R-:W-:Y:S01]  /*6b60*/  @!PT LDS RZ, [RZ] ;  /* 0x00000000fffff984 */ /* 0x000fe20000000800 */
[----:B------:R-:W-:Y:S01]  /*6b70*/  @!PT LDS RZ, [RZ] ;  /* 0x00000000fffff984 */ /* 0x000fe20000000800 */
[----:B------:R-:W-:Y:S01]  /*6b80*/  @!PT LDS RZ, [RZ] ;  /* 0x00000000fffff984 */ /* 0x000fe20000000800 */
[----:B------:R-:W-:Y:S01]  /*6b90*/  @!PT LDS RZ, [RZ] ;  /* 0x00000000fffff984 */ /* 0x000fe20000000800 */
[----:B------:R2:W-:Y:S07]  /*6ba0*/  MEMBAR.ALL.CTA ;  /* 0x0000000000007992 */ /* 0x0005ee0000008000 */
[----:B--2---:R-:W2:Y:S02]  /*6bb0*/  FENCE.VIEW.ASYNC.S ;  /* 0x00000000000073c6 */ /* 0x004ea40000000000 */
[----:B--2---:R-:W-:Y:S06]  /*6bc0*/  BAR.SYNC.DEFER_BLOCKING 0x1, 0x80 ;  /* 0x0042000000007b1d */ /* 0x004fec0000010000 */
[----:B------:R-:W-:Y:S05]  /*6bd0*/  @P0 BRA `(.L_x_123) ;  /* 0x0000000000280947 */ /* 0x000fea0003800000 */
[----:B------:R-:W-:Y:S02]  /*6be0*/  UIADD3 UR4, UPT, UPT, UR48, 0x200, URZ ;  /* 0x0000020030047890 */ /* 0x000fe4000fffe0ff */
[----:B------:R-:W-:Y:S01]  /*6bf0*/  UIADD3 UR6, UP0, UPT, UR52, 0x680, URZ ;  /* 0x0000068034067890 */ /* 0x000fe2000ff1e0ff */
[----:B------:R-:W-:Y:S03]  /*6c00*/  UMOV UR43, UR36 ;  /* 0x00000024002b7c82 */ /* 0x000fe60008000000 */
[----:B------:R-:W-:Y:S01]  /*6c10*/  MOV R73, UR4 ;  /* 0x0000000400497c02 */ /* 0x000fe20008000f00 */
[----:B------:R-:W-:Y:S03]  /*6c20*/  UIADD3.X UR7, UPT, UPT, URZ, UR53, URZ, UP0, !UPT ;  /* 0x00000035ff077290 */ /* 0x000fe600087fe4ff */
[----:B------:R-:W-:Y:S11]  /*6c30*/  R2UR UR40, R73 ;  /* 0x00000000492872ca */ /* 0x000ff600000e0000 */
[----:B------:R-:W-:Y:S02]  /*6c40*/  @!UPT UIADD3 URZ, UPT, UPT, URZ, URZ, URZ ;  /* 0x000000fffffff290 */ /* 0x000fe4000fffe0ff */
[----:B------:R2:W-:Y:S01]  /*6c50*/  UTMASTG.3D [UR40], [UR6] ;  /* 0x00000028060073b5 */ /* 0x0005e20008010000 */
[----:B------:R0:W-:Y:S01]  /*6c60*/  UTMACMDFLUSH ;  /* 0x00000000000079b7 */ /* 0x0001e20000000000 */
[----:B--2---:R-:W-:Y:S04]  /*6c70*/  DEPBAR.LE SB0, 0x1 ;  /* 0x000080400000791a */ /* 0x004fe80000000000 */
.L_x_123:
[----:B------:R-:W-:Y:S05]  /*6c80*/  BSYNC.RECONVERGENT B0 ;  /* 0x0000000000007941 */ /* 0x000fea0003800200 */
.L_x_122:
[----:B------:R-:W-:Y:S01]  /*6c90*/  BAR.SYNC.DEFER_BLOCKING 0x1, 0x80 ;  /* 0x0042000000007b1d */ /* 0x000fe20000010000 */
[----:B------:R-:W-:Y:S01]  /*6ca0*/  ISETP.NE.AND P1, PT, R87, RZ, PT ;  /* 0x000000ff5700720c */ /* 0x000fe20003f25270 */
[----:B------:R-:W-:Y:S01]  /*6cb0*/  UISETP.NE.AND UP0, UPT, UR49, URZ, UPT ;  /* 0x000000ff3100728c */ /* 0x000fe2000bf05270 */
[----:B------:R-:W-:Y:S11]  /*6cc0*/  LEA R3, R43, UR48, 0x3 ;  /* 0x000000302b037c11 */ /* 0x000ff6000f8e18ff */
[----:B------:R-:W-:Y:S01]  /*6cd0*/  @P1 SHF.L.U32 R2, R77, 0x1f, RZ ;  /* 0x0000001f4d021819 */ /* 0x000fe200000006ff */
[----:B------:R-:W-:Y:S06]  /*6ce0*/  BRA.U !UP0, `(.L_x_124) ;  /* 0x0000000108247547 */ /* 0x000fec000b800000 */
[----:B-1----:R-:W-:Y:S01]  /*6cf0*/  IMAD.U32 R5, RZ, RZ, UR51 ;  /* 0x00000033ff057e24 */ /* 0x002fe2000f8e00ff */
[----:B------:R-:W-:Y:S01]  /*6d00*/  MOV R0, UR37 ;  /* 0x0000002500007c02 */ /* 0x000fe20008000f00 */
[----:B------:R-:W-:Y:S03]  /*6d10*/  UIADD3 UR51, UPT, UPT, UR51, 0x1, URZ ;  /* 0x0000000133337890 */ /* 0x000fe6000fffe0ff */
[----:B------:R-:W-:Y:S01]  /*6d20*/  @P1 LEA R5, R5, UR48, 0x3 ;  /* 0x0000003005051c11 */ /* 0x000fe2000f8e18ff */
[----:B------:R-:W-:Y:S04]  /*6d30*/  UISETP.NE.AND UP0, UPT, UR51, 0x4, UPT ;  /* 0x000000043300788c */ /* 0x000fe8000bf05270 */
[----:B------:R-:W-:Y:S01]  /*6d40*/  @P1 VIADD R5, R5, 0xb0 ;  /* 0x000000b005051836 */ /* 0x000fe20000000000 */
[----:B------:R-:W-:Y:S04]  /*6d50*/  USEL UR51, UR51, URZ, UP0 ;  /* 0x000000ff33337287 */ /* 0x000fe80008000000 */
[----:B------:R-:W-:Y:S04]  /*6d60*/  @P1 PRMT R0, R0, 0x654, R5 ;  /* 0x0000065400001816 */ /* 0x000fe80000000005 */
[----:B------:R2:W-:Y:S04]  /*6d70*/  @P1 SYNCS.ARRIVE.TRANS64.RED.A1T0 RZ, [R0+URZ], RZ ;  /* 0x000000ff00ff19a7 */ /* 0x0005e800081004ff */
.L_x_124:
[----:B------:R-:W4:Y:S01]  /*6d80*/  @P1 SYNCS.PHASECHK.TRANS64.TRYWAIT P0, [R3+URZ+0x90], R2 ;  /* 0x00009002030015a7 */ /* 0x000f2200080011ff */
[----:B------:R-:W-:Y:S01]  /*6d90*/  BSSY B1, `(.L_x_125) ;  /* 0x0000016000017945 */ /* 0x000fe20003800000 */
[----:B----4-:R-:W-:Y:S03]  /*6da0*/  @P1 SEL R89, RZ, 0x1, !P0 ;  /* 0x00000001ff591807 */ /* 0x010fe60004000000 */
[----:B------:R-:W-:Y:S05]  /*6db0*/  @!P1 BRA `(.L_x_126) ;  /* 0x00000000004c9947 */ /* 0x000fea0003800000 */
[----:B------:R-:W-:Y:S01]  /*6dc0*/  ISETP.NE.AND P0, PT, R89, RZ, PT ;  /* 0x000000ff5900720c */ /* 0x000fe20003f05270 */
[----:B------:R-:W-:Y:S01]  /*6dd0*/  BSSY B0, `(.L_x_127) ;  /* 0x000000b000007945 */ /* 0x000fe20003800000 */
[----:B------:R-:W-:Y:S11]  /*6de0*/  ISETP.NE.AND P1, PT, R90, RZ, PT ;  /* 0x000000ff5a00720c */ /* 0x000ff60003f25270 */
[----:B------:R-:W-:Y:S02]  /*6df0*/  @!UPT UIADD3 URZ, UPT, UPT, URZ, URZ, URZ ;  /* 0x000000fffffff290 */ /* 0x000fe4000fffe0ff */
[C---:B-1----:R-:W-:Y:S01]  /*6e00*/  @P1 IMAD R6, R43.reuse, 0x2000, R80 ;  /* 0x000020002b061824 */ /* 0x042fe200078e0250 */
[C---:B------:R-:W-:Y:S01]  /*6e10*/  @P1 LEA R4, R43.reuse, R78, 0xd ;  /* 0x0000004e2b041211 */ /* 0x040fe200078e68ff */
[C---:B------:R-:W-:Y:S02]  /*6e20*/  @P1 IMAD R5, R43.reuse, 0x2000, R79 ;  /* 0x000020002b051824 */ /* 0x040fe400078e024f */
[----:B------:R-:W-:Y:S01]  /*6e30*/  @P1 IMAD R2, R43, 0x2000, R86 ;  /* 0x000020002b021824 */ /* 0x000fe200078e0256 */
[----:B------:R-:W-:Y:S06]  /*6e40*/  @P0 BRA `(.L_x_128) ;  /* 0x00000000000c0947 */ /* 0x000fec0003800000 */
[----:B--2---:R-:W-:Y:S04]  /*6e50*/  SHF.L.U32 R0, R77, 0x1f, RZ ;  /* 0x0000001f4d007819 */ /* 0x004fe800000006ff */
[----:B------:R-:W1:Y:S02]  /*6e60*/  SYNCS.PHASECHK.TRANS64.TRYWAIT P0, [R3+URZ+0x90], R0 ;  /* 0x00009000030075a7 */ /* 0x000e6400080011ff */
[----:B-1----:R-:W-:Y:S05]  /*6e70*/  @!P0 BRA `(.L_x_129) ;  /* 0x0000002800e88947 */ /* 0x002fea0003800000 */
.L_x_128:
[----:B------:R-:W-:Y:S05]  /*6e80*/  BSYNC B0 ;  /* 0x0000000000007941 */ /* 0x000fea0003800000 */
.L_x_127:
[----:B------:R-:W-:Y:S02]  /*6e90*/  ISETP.NE.AND P0, PT, R90, RZ, PT ;  /* 0x000000ff5a00720c */ /* 0x000fe40003f05270 */
[----:B------:R-:W-:Y:S11]  /*6ea0*/  IADD3 R43, PT, PT, R43, 0x1, RZ ;  /* 0x000000012b2b7810 */ /* 0x000ff60007ffe0ff */
[----:B------:R4:W1:Y:S04]  /*6eb0*/  @P0 LDS.128 R56, [R6] ;  /* 0x0000000006380984 */ /* 0x0008680000000c00 */
[----:B------:R4:W1:Y:S04]  /*6ec0*/  @P0 LDS.128 R52, [R5+0x10] ;  /* 0x0000100005340984 */ /* 0x0008680000000c00 */
[----:B------:R4:W1:Y:S04]  /*6ed0*/  @P0 LDS.128 R48, [R4+0x20] ;  /* 0x0000200004300984 */ /* 0x0008680000000c00 */
[----:B------:R4:W1:Y:S02]  /*6ee0*/  @P0 LDS.128 R44, [R2+0x30] ;  /* 0x00003000022c0984 */ /* 0x0008640000000c00 */
.L_x_126:
[----:B------:R-:W-:Y:S05]  /*6ef0*/  BSYNC B1 ;  /* 0x0000000000017941 */ /* 0x000fea0003800000 */
.L_x_125:
[----:B-1----:R-:W-:Y:S05]  /*6f00*/  VIADD R3, R34, 0x10 ;  /* 0x0000001022037836 */ /* 0x002fea0000000000 */
[----:B------:R-:W-:Y:S04]  /*6f10*/  SHF.R.U32.HI R3, RZ, 0x15, R3 ;  /* 0x00000015ff037819 */ /* 0x000fe80000011603 */
[----:B------:R-:W-:Y:S11]  /*6f20*/  LOP3.LUT P0, RZ, R3, 0x3, R72, 0x48, !PT ;  /* 0x0000000303ff7812 */ /* 0x000ff60007804848 */
[----:B------:R-:W-:Y:S02]  /*6f30*/  @!UPT UIADD3 URZ, UPT, UPT, URZ, URZ, URZ ;  /* 0x000000fffffff290 */ /* 0x000fe4000fffe0ff */
[----:B------:R-:W-:Y:S05]  /*6f40*/  @!P0 BRA `(.L_x_130) ;  /* 0x0000000000408947 */ /* 0x000fea0003800000 */
[----:B------:R-:W1:Y:S01]  /*6f50*/  LDCU.64 UR8, c[0x4][0x70] ;  /* 0x01000e00ff0877ac */ /* 0x000e620008000a00 */
[----:B------:R-:W-:Y:S01]  /*6f60*/  MOV R3, 0x0 ;  /* 0x0000000000037802 */ /* 0x000fe20000000f00 */
[----:B------:R-:W-:Y:S02]  /*6f70*/  HFMA2 R12, -RZ, RZ, 0, 5.9604644775390625e-08 ;  /* 0x00000001ff0c7431 */ /* 0x000fe400000001ff */
[----:B------:R-:W-:Y:S02]  /*6f80*/  IMAD.MOV.U32 R8, RZ, RZ, 0x192 ;  /* 0x00000192ff087424 */ /* 0x000fe400078e00ff */
[----:B------:R-:W-:Y:S01]  /*6f90*/  IMAD.MOV.U32 R13, RZ, RZ, RZ ;  /* 0x000000ffff0d7224 */ /* 0x000fe200078e00ff */
[----:B------:R-:W5:Y:S01]  /*6fa0*/  LDCU.64 UR6, c[0x4][0x78] ;  /* 0x01000f00ff0677ac */ /* 0x000f620008000a00 */
[----:B----4-:R-:W4:Y:S01]  /*6fb0*/  LDC.64 R2, c[0x4][R3] ;  /* 0x0100000003027b82 */ /* 0x010f220000000a00 */
[----:B------:R-:W2:Y:S01]  /*6fc0*/  LDCU.64 UR4, c[0x4][0x10] ;  /* 0x01000200ff0477ac */ /* 0x000ea20008000a00 */
[----:B-1----:R-:W-:Y:S01]  /*6fd0*/  MOV R5, UR9 ;  /* 0x0000000900057c02 */ /* 0x002fe20008000f00 */
[----:B------:R-:W-:Y:S01]  /*6fe0*/  IMAD.U32 R4, RZ, RZ, UR8 ;  /* 0x00000008ff047e24 */ /* 0x000fe2000f8e00ff */
[----:B-----5:R-:W-:Y:S01]  /*6ff0*/  MOV R7, UR7 ;  /* 0x0000000700077c02 */ /* 0x020fe20008000f00 */
[----:B------:R-:W-:Y:S01]  /*7000*/  IMAD.U32 R6, RZ, RZ, UR6 ;  /* 0x00000006ff067e24 */ /* 0x000fe2000f8e00ff */
[----:B--2---:R-:W-:Y:S01]  /*7010*/  MOV R11, UR5 ;  /* 0x00000005000b7c02 */ /* 0x004fe20008000f00 */
[----:B------:R-:W-:Y:S02]  /*7020*/  IMAD.U32 R10, RZ, RZ, UR4 ;  /* 0x00000004ff0a7e24 */ /* 0x000fe4000f8e00ff */
[----:B------:R-:W-:Y:S07]  /*7030*/  LEPC R20, `(.L_x_130) ;  /* 0x000000001014794e */ /* 0x000fee0000000000 */
[----:B---34-:R-:W-:Y:S05]  /*7040*/  CALL.ABS.NOINC R2 ;  /* 0x0000000002007343 */ /* 0x018fea0003c00000 */
.L_x_130:
[----:B------:R-:W-:Y:S01]  /*7050*/  LOP3.LUT R20, R56, 0xffffe000, RZ, 0xc0, !PT ;  /* 0xffffe00038147812 */ /* 0x000fe200078ec0ff */
[----:B------:R-:W-:Y:S05]  /*7060*/  WARPSYNC.ALL ;  /* 0x0000000000007948 */ /* 0x000fea0003800000 */
[----:B------:R-:W-:Y:S01]  /*7070*/  R2UR UR4, R34 ;  /* 0x00000000220472ca */ /* 0x000fe200000e0000 */
[----:B------:R-:W-:Y:S01]  /*7080*/  IMAD.U32 R92, RZ, RZ, UR51 ;  /* 0x00000033ff5c7e24 */ /* 0x000fe2000f8e00ff */
[----:B------:R-:W-:Y:S01]  /*7090*/  LOP3.LUT R21, R57, 0xffffe000, RZ, 0xc0, !PT ;  /* 0xffffe00039157812 */ /* 0x000fe200078ec0ff */
[----:B------:R-:W-:Y:S01]  /*70a0*/  IMAD.U32 R91, RZ, RZ, UR37 ;  /* 0x00000025ff5b7e24 */ /* 0x000fe2000f8e00ff */
[----:B------:R-:W-:Y:S01]  /*70b0*/  LOP3.LUT R40, R59, 0xffffe000, RZ, 0xc0, !PT ;  /* 0xffffe0003b287812 */ /* 0x000fe200078ec0ff */
[----:B------:R-:W-:Y:S01]  /*70c0*/  BSSY.RECONVERGENT B0, `(.L_x_131) ;  /* 0x000005b000007945 */ /* 0x000fe20003800200 */
[----:B------:R-:W-:Y:S02]  /*70d0*/  LOP3.LUT R41, R52, 0xffffe000, RZ, 0xc0, !PT ;  /* 0xffffe00034297812 */ /* 0x000fe400078ec0ff */
[----:B------:R-:W-:Y:S02]  /*70e0*/  LOP3.LUT R42, R53, 0xffffe000, RZ, 0xc0, !PT ;  /* 0xffffe000352a7812 */ /* 0x000fe400078ec0ff */
[----:B------:R-:W-:Y:S02]  /*70f0*/  ISETP.NE.AND P6, PT, R87, RZ, PT ;  /* 0x000000ff5700720c */ /* 0x000fe40003fc5270 */
[----:B------:R-:W-:Y:S01]  /*7100*/  ISETP.NE.AND P0, PT, R82, RZ, PT ;  /* 0x000000ff5200720c */ /* 0x000fe20003f05270 */
[----:B----4-:R-:W2:Y:S10]  /*7110*/  LDTM.x16 R4, tmem[UR4+0x10] ;  /* 0x00001004000479ee */ /* 0x010eb40008240000 */
[----:B------:R-:W-:Y:S02]  /*7120*/  @P6 LEA R92, R92, UR48, 0x3 ;  /* 0x000000305c5c6c11 */ /* 0x000fe4000f8e18ff */
[----:B------:R-:W-:Y:S03]  /*7130*/  @P6 SHF.L.U32 R93, R77, 0x1f, RZ ;  /* 0x0000001f4d5d6819 */ /* 0x000fe600000006ff */
[----:B------:R-:W-:Y:S05]  /*7140*/  @P6 VIADD R92, R92, 0xb0 ;  /* 0x000000b05c5c6836 */ /* 0x000fea0000000000 */
[----:B------:R-:W-:Y:S02]  /*7150*/  @P6 PRMT R91, R91, 0x654, R92 ;  /* 0x000006545b5b6816 */ /* 0x000fe4000000005c */
[----:B------:R-:W-:Y:S01]  /*7160*/  LEA R92, R43, UR48, 0x3 ;  /* 0x000000302b5c7c11 */ /* 0x000fe2000f8e18ff */
[C---:B--2---:R-:W-:Y:S01]  /*7170*/  FMUL R0, R32.reuse, R4 ;  /* 0x0000000420007220 */ /* 0x044fe20000400000 */
[C---:B------:R-:W-:Y:S01]  /*7180*/  FMUL R2, R32.reuse, R5 ;  /* 0x0000000520027220 */ /* 0x040fe20000400000 */
[C---:B------:R-:W-:Y:S01]  /*7190*/  FMUL R3, R32.reuse, R6 ;  /* 0x0000000620037220 */ /* 0x040fe20000400000 */
[----:B------:R-:W-:Y:S01]  /*71a0*/  FMUL R7, R32, R7 ;  /* 0x0000000720077220 */ /* 0x000fe20000400000 */
[C---:B------:R-:W-:Y:S01]  /*71b0*/  FFMA R36, R35.reuse, R20, R0 ;  /* 0x0000001423247223 */ /* 0x040fe20000000000 */
[----:B------:R-:W-:Y:S01]  /*71c0*/  LOP3.LUT R20, R58, 0xffffe000, RZ, 0xc0, !PT ;  /* 0xffffe0003a147812 */ /* 0x000fe200078ec0ff */
[C---:B------:R-:W-:Y:S01]  /*71d0*/  FFMA R37, R35.reuse, R21, R2 ;  /* 0x0000001523257223 */ /* 0x040fe20000000002 */
[----:B------:R-:W-:Y:S01]  /*71e0*/  LOP3.LUT R21, R48, 0xffffe000, RZ, 0xc0, !PT ;  /* 0xffffe00030157812 */ /* 0x000fe200078ec0ff */
[----:B------:R-:W-:Y:S01]  /*71f0*/  FMUL R4, R32, R8 ;  /* 0x0000000820047220 */ /* 0x000fe20000400000 */
[----:B------:R-:W-:Y:S01]  /*7200*/  F2FP.TF32.F32.PACK_B R36, R36 ;  /* 0x00000024ff24723e */ /* 0x000fe200024050ff */
[C---:B------:R-:W-:Y:S01]  /*7210*/  FFMA R38, R35.reuse, R20, R3 ;  /* 0x0000001423267223 */ /* 0x040fe20000000003 */
[----:B------:R-:W-:Y:S01]  /*7220*/  LOP3.LUT R20, R54, 0xffffe000, RZ, 0xc0, !PT ;  /* 0xffffe00036147812 */ /* 0x000fe200078ec0ff */
[----:B------:R-:W-:Y:S01]  /*7230*/  FFMA R39, R35, R40, R7 ;  /* 0x0000002823277223 */ /* 0x000fe20000000007 */
[----:B------:R-:W-:Y:S01]  /*7240*/  LOP3.LUT R40, R55, 0xffffe000, RZ, 0xc0, !PT ;  /* 0xffffe00037287812 */ /* 0x000fe200078ec0ff */
[C---:B------:R-:W-:Y:S01]  /*7250*/  FMUL R5, R32.reuse, R9 ;  /* 0x0000000920057220 */ /* 0x040fe20000400000 */
[C---:B------:R-:W-:Y:S01]  /*7260*/  FMUL R6, R32.reuse, R10 ;  /* 0x0000000a20067220 */ /* 0x040fe20000400000 */
[C---:B------:R-:W-:Y:S01]  /*7270*/  FMUL R11, R32.reuse, R11 ;  /* 0x0000000b200b7220 */ /* 0x040fe20000400000 */
[----:B------:R-:W-:Y:S01]  /*7280*/  F2FP.TF32.F32.PACK_B R37, R37 ;  /* 0x00000025ff25723e */ /* 0x000fe200024050ff */
[C---:B------:R-:W-:Y:S01]  /*7290*/  FFMA R4, R35.reuse, R41, R4 ;  /* 0x0000002923047223 */ /* 0x040fe20000000004 */
[----:B------:R-:W-:Y:S01]  /*72a0*/  F2FP.TF32.F32.PACK_B R38, R38 ;  /* 0x00000026ff26723e */ /* 0x000fe200024050ff */
[C---:B------:R-:W-:Y:S01]  /*72b0*/  FFMA R5, R35.reuse, R42, R5 ;  /* 0x0000002a23057223 */ /* 0x040fe20000000005 */
[----:B------:R-:W-:Y:S01]  /*72c0*/  F2FP.TF32.F32.PACK_B R39, R39 ;  /* 0x00000027ff27723e */ /* 0x000fe200024050ff */
[C---:B------:R-:W-:Y:S01]  /*72d0*/  FFMA R6, R35.reuse, R20, R6 ;  /* 0x0000001423067223 */ /* 0x040fe20000000006 */
[----:B------:R-:W-:Y:S01]  /*72e0*/  FFMA R7, R35, R40, R11 ;  /* 0x0000002823077223 */ /* 0x000fe2000000000b */
        /* <DEDUP_REMOVED lines=47> */
[----:B------:R-:W-:Y:S02]  /*75e0*/  UIADD3 UR8, UP0, UPT, UR52, 0x680, URZ ;  /* 0x0000068034087890 */ /* 0x000fe4000ff1e0ff */
[----:B------:R-:W-:Y:S02]  /*75f0*/  UIADD3 UR5, UPT, UPT, UR41, 0x10, URZ ;  /* 0x0000001029057890 */ /* 0x000fe4000fffe0ff */
[----:B------:R-:W-:Y:S02]  /*7600*/  UIADD3 UR4, UPT, UPT, UR48, 0x2200, URZ ;  /* 0x0000220030047890 */ /* 0x000fe4000fffe0ff */
[----:B------:R-:W-:Y:S01]  /*7610*/  UIADD3.X UR9, UPT, UPT, URZ, UR53, URZ, UP0, !UPT ;  /* 0x00000035ff097290 */ /* 0x000fe200087fe4ff */
[----:B------:R-:W-:Y:S01]  /*7620*/  UMOV UR6, UR42 ;  /* 0x0000002a00067c82 */ /* 0x000fe20008000000 */
[----:B------:R-:W-:Y:S07]  /*7630*/  UMOV UR7, UR36 ;  /* 0x0000002400077c82 */ /* 0x000fee0008000000 */
[----:B------:R2:W-:Y:S01]  /*7640*/  UTMASTG.3D [UR4], [UR8] ;  /* 0x00000004080073b5 */ /* 0x0005e20008010000 */
[----:B------:R0:W-:Y:S01]  /*7650*/  UTMACMDFLUSH ;  /* 0x00000000000079b7 */ /* 0x0001e20000000000 */
[----:B--2---:R-:W-:Y:S04]  /*7660*/  DEPBAR.LE SB0, 0x1 ;  /* 0x000080400000791a */ /* 0x004fe80000000000 */
.L_x_132:
[----:B------:R-:W-:Y:S05]  /*7670*/  BSYNC.RECONVERGENT B0 ;  /* 0x0000000000007941 */ /* 0x000fea0003800200 */
.L_x_131:
[----:B------:R-:W-:Y:S01]  /*7680*/  BAR.SYNC.DEFER_BLOCKING 0x1, 0x80 ;  /* 0x0042000000007b1d */ /* 0x000fe20000010000 */
[----:B------:R-:W-:Y:S04]  /*7690*/  UIADD3 UR40, UPT, UPT, UR51, 0x1, URZ ;  /* 0x0000000133287890 */ /* 0x000fe8000fffe0ff */
[----:B------:R-:W-:Y:S04]  /*76a0*/  UISETP.NE.AND UP0, UPT, UR40, 0x4, UPT ;  /* 0x000000042800788c */ /* 0x000fe8000bf05270 */
[----:B------:R-:W-:Y:S01]  /*76b0*/  USEL UR40, UR40, URZ, UP0 ;  /* 0x000000ff28287287 */ /* 0x000fe20008000000 */
[----:B------:R2:W-:Y:S01]  /*76c0*/  @P6 SYNCS.ARRIVE.TRANS64.RED.A1T0 RZ, [R91+URZ], RZ ;  /* 0x000000ff5bff69a7 */ /* 0x0005e200081004ff */
[----:B------:R-:W-:Y:S01]  /*76d0*/  BSSY B1, `(.L_x_133) ;  /* 0x0000017000017945 */ /* 0x000fe20003800000 */
[----:B------:R-:W4:Y:S02]  /*76e0*/  @P6 SYNCS.PHASECHK.TRANS64.TRYWAIT P0, [R92+URZ+0x90], R93 ;  /* 0x0000905d5c0065a7 */ /* 0x000f2400080011ff */
[----:B----4-:R-:W-:Y:S01]  /*76f0*/  @P6 SEL R89, RZ, 0x1, !P0 ;  /* 0x00000001ff596807 */ /* 0x010fe20004000000 */
[----:B--2---:R-:W-:Y:S06]  /*7700*/  @!P6 BRA `(.L_x_134) ;  /* 0x00000000004ce947 */ /* 0x004fec0003800000 */
        /* <DEDUP_REMOVED lines=9> */
[----:B------:R-:W-:Y:S04]  /*77a0*/  SHF.L.U32 R5, R77, 0x1f, RZ ;  /* 0x0000001f4d057819 */ /* 0x000fe800000006ff */
[----:B------:R-:W1:Y:S02]  /*77b0*/  SYNCS.PHASECHK.TRANS64.TRYWAIT P0, [R92+URZ+0x90], R5 ;  /* 0x000090055c0075a7 */ /* 0x000e6400080011ff */
[----:B-1----:R-:W-:Y:S05]  /*77c0*/  @!P0 BRA `(.L_x_137) ;  /* 0x0000002000a88947 */ /* 0x002fea0003800000 */
.L_x_136:
[----:B------:R-:W-:Y:S05]  /*77d0*/  BSYNC B0 ;  /* 0x0000000000007941 */ /* 0x000fea0003800000 */
.L_x_135:
[----:B------:R-:W-:Y:S02]  /*77e0*/  ISETP.NE.AND P0, PT, R90, RZ, PT ;  /* 0x000000ff5a00720c */ /* 0x000fe40003f05270 */
[----:B------:R-:W-:Y:S11]  /*77f0*/  IADD3 R43, PT, PT, R43, 0x1, RZ ;  /* 0x000000012b2b7810 */ /* 0x000ff60007ffe0ff */
[----:B------:R2:W4:Y:S04]  /*7800*/  @P0 LDS.128 R56, [R4] ;  /* 0x0000000004380984 */ /* 0x0005280000000c00 */
[----:B------:R2:W1:Y:S04]  /*7810*/  @P0 LDS.128 R52, [R3+0x10] ;  /* 0x0000100003340984 */ /* 0x0004680000000c00 */
[----:B------:R2:W1:Y:S04]  /*7820*/  @P0 LDS.128 R48, [R2+0x20] ;  /* 0x0000200002300984 */ /* 0x0004680000000c00 */
[----:B------:R2:W1:Y:S02]  /*7830*/  @P0 LDS.128 R44, [R0+0x30] ;  /* 0x00003000002c0984 */ /* 0x0004640000000c00 */
.L_x_134:
[----:B------:R-:W-:Y:S05]  /*7840*/  BSYNC B1 ;  /* 0x0000000000017941 */ /* 0x000fea0003800000 */
.L_x_133:
[----:B--2---:R-:W-:Y:S05]  /*7850*/  VIADD R3, R34, 0x20 ;  /* 0x0000002022037836 */ /* 0x004fea0000000000 */
[----:B------:R-:W-:Y:S04]  /*7860*/  SHF.R.U32.HI R3, RZ, 0x15, R3 ;  /* 0x00000015ff037819 */ /* 0x000fe80000011603 */
[----:B------:R-:W-:Y:S11]  /*7870*/  LOP3.LUT P0, RZ, R3, 0x3, R72, 0x48, !PT ;  /* 0x0000000303ff7812 */ /* 0x000ff60007804848 */
[----:B------:R-:W-:Y:S02]  /*7880*/  @!UPT UIADD3 URZ, UPT, UPT, URZ, URZ, URZ ;  /* 0x000000fffffff290 */ /* 0x000fe4000fffe0ff */
[----:B------:R-:W-:Y:S05]  /*7890*/  @!P0 BRA `(.L_x_138) ;  /* 0x0000000000408947 */ /* 0x000fea0003800000 */
[----:B------:R-:W2:Y:S01]  /*78a0*/  LDCU.64 UR8, c[0x4][0x70] ;  /* 0x01000e00ff0877ac */ /* 0x000ea20008000a00 */
[----:B------:R-:W-:Y:S01]  /*78b0*/  MOV R3, 0x0 ;  /* 0x0000000000037802 */ /* 0x000fe20000000f00 */
[----:B-1----:R-:W-:Y:S02]  /*78c0*/  HFMA2 R12, -RZ, RZ, 0, 5.9604644775390625e-08 ;  /* 0x00000001ff0c7431 */ /* 0x002fe400000001ff */
[----:B------:R-:W-:Y:S02]  /*78d0*/  IMAD.MOV.U32 R8, RZ, RZ, 0x192 ;  /* 0x00000192ff087424 */ /* 0x000fe400078e00ff */
[----:B------:R-:W-:Y:S01]  /*78e0*/  IMAD.MOV.U32 R13, RZ, RZ, RZ ;  /* 0x000000ffff0d7224 */ /* 0x000fe200078e00ff */
[----:B------:R-:W1:Y:S01]  /*78f0*/  LDCU.64 UR6, c[0x4][0x78] ;  /* 0x01000f00ff0677ac */ /* 0x000e620008000a00 */
[----:B------:R-:W3:Y:S01]  /*7900*/  LDC.64 R2, c[0x4][R3] ;  /* 0x0100000003027b82 */ /* 0x000ee20000000a00 */
[----:B------:R-:W5:Y:S01]  /*7910*/  LDCU.64 UR4, c[0x4][0x10] ;  /* 0x01000200ff0477ac */ /* 0x000f620008000a00 */
[----:B--2---:R-:W-:Y:S01]  /*7920*/  MOV R5, UR9 ;  /* 0x0000000900057c02 */ /* 0x004fe20008000f00 */
[----:B------:R-:W-:Y:S01]  /*7930*/  IMAD.U32 R4, RZ, RZ, UR8 ;  /* 0x00000008ff047e24 */ /* 0x000fe2000f8e00ff */
[----:B-1----:R-:W-:Y:S01]  /*7940*/  MOV R7, UR7 ;  /* 0x0000000700077c02 */ /* 0x002fe20008000f00 */
[----:B------:R-:W-:Y:S01]  /*7950*/  IMAD.U32 R6, RZ, RZ, UR6 ;  /* 0x00000006ff067e24 */ /* 0x000fe2000f8e00ff */
[----:B-----5:R-:W-:Y:S01]  /*7960*/  MOV R11, UR5 ;  /* 0x00000005000b7c02 */ /* 0x020fe20008000f00 */
[----:B------:R-:W-:Y:S02]  /*7970*/  IMAD.U32 R10, RZ, RZ, UR4 ;  /* 0x00000004ff0a7e24 */ /* 0x000fe4000f8e00ff */
[----:B------:R-:W-:Y:S07]  /*7980*/  LEPC R20, `(.L_x_138) ;  /* 0x000000001014794e */ /* 0x000fee0000000000 */
[----:B---34-:R-:W-:Y:S05]  /*7990*/  CALL.ABS.NOINC R2 ;  /* 0x0000000002007343 */ /* 0x018fea0003c00000 */
.L_x_138:
[----:B----4-:R-:W-:Y:S01]  /*79a0*/  LOP3.LUT R20, R56, 0xffffe000, RZ, 0xc0, !PT ;  /* 0xffffe00038147812 */ /* 0x010fe200078ec0ff */
[----:B------:R-:W-:Y:S05]  /*79b0*/  WARPSYNC.ALL ;  /* 0x0000000000007948 */ /* 0x000fea0003800000 */
[----:B------:R-:W-:Y:S01]  /*79c0*/  R2UR UR4, R34 ;  /* 0x00000000220472ca */ /* 0x000fe200000e0000 */
[----:B-1----:R-:W-:Y:S01]  /*79d0*/  IMAD.U32 R92, RZ, RZ, UR40 ;  /* 0x00000028ff5c7e24 */ /* 0x002fe2000f8e00ff */
        /* <DEDUP_REMOVED lines=8> */
[----:B------:R-:W1:Y:S10]  /*7a60*/  LDTM.x16 R4, tmem[UR4+0x20] ;  /* 0x00002004000479ee */ /* 0x000e740008240000 */
[----:B------:R-:W-:Y:S02]  /*7a70*/  @P6 LEA R92, R92, UR48, 0x3 ;  /* 0x000000305c5c6c11 */ /* 0x000fe4000f8e18ff */
[----:B------:R-:W-:Y:S03]  /*7a80*/  @P6 SHF.L.U32 R93, R77, 0x1f, RZ ;  /* 0x0000001f4d5d6819 */ /* 0x000fe600000006ff */
[----:B------:R-:W-:Y:S05]  /*7a90*/  @P6 VIADD R92, R92, 0xb0 ;  /* 0x000000b05c5c6836 */ /* 0x000fea0000000000 */
[----:B------:R-:W-:Y:S02]  /*7aa0*/  @P6 PRMT R91, R91, 0x654, R92 ;  /* 0x000006545b5b6816 */ /* 0x000fe4000000005c */
[----:B------:R-:W-:Y:S01]  /*7ab0*/  LEA R92, R43, UR48, 0x3 ;  /* 0x000000302b5c7c11 */ /* 0x000fe2000f8e18ff */
[C---:B-1----:R-:W-:Y:S01]  /*7ac0*/  FMUL R0, R32.reuse, R4 ;  /* 0x0000000420007220 */ /* 0x042fe20000400000 */
        /* <DEDUP_REMOVED lines=79> */
.L_x_140:
[----:B------:R-:W-:Y:S05]  /*7fc0*/  BSYNC.RECONVERGENT B0 ;  /* 0x0000000000007941 */ /* 0x000fea0003800200 */
.L_x_139:
        /* <DEDUP_REMOVED lines=13> */
[C---:B------:R-:W-:Y:S01]  /*80a0*/  @P1 IMAD R3, R43.reuse, 0x2000, R80 ;  /* 0x000020002b031824 */ /* 0x040fe200078e0250 */
[C---:B------:R-:W-:Y:S01]  /*80b0*/  @P1 LEA R0, R43.reuse, R78, 0xd ;  /* 0x0000004e2b001211 */ /* 0x040fe200078e68ff */
[C---:B------:R-:W-:Y:S02]  /*80c0*/  @P1 IMAD R2, R43.reuse, 0x2000, R79 ;  /* 0x000020002b021824 */ /* 0x040fe400078e024f */
[----:B------:R-:W-:Y:S01]  /*80d0*/  @P1 IMAD R43, R43, 0x2000, R86 ;  /* 0x000020002b2b1824 */ /* 0x000fe200078e0256 */
[----:B------:R-:W-:Y:S06]  /*80e0*/  @P0 BRA `(.L_x_144) ;  /* 0x00000000000c0947 */ /* 0x000fec0003800000 */
[----:B-1----:R-:W-:Y:S04]  /*80f0*/  SHF.L.U32 R5, R77, 0x1f, RZ ;  /* 0x0000001f4d057819 */ /* 0x002fe800000006ff */
[----:B------:R-:W1:Y:S02]  /*8100*/  SYNCS.PHASECHK.TRANS64.TRYWAIT P0, [R92+URZ+0x90], R5 ;  /* 0x000090055c0075a7 */ /* 0x000e6400080011ff */
[----:B-1----:R-:W-:Y:S05]  /*8110*/  @!P0 BRA `(.L_x_145) ;  /* 0x0000001800688947 */ /* 0x002fea0003800000 */
.L_x_144:
[----:B------:R-:W-:Y:S05]  /*8120*/  BSYNC B0 ;  /* 0x0000000000007941 */ /* 0x000fea0003800000 */
.L_x_143:
[----:B------:R-:W-:Y:S11]  /*8130*/  ISETP.NE.AND P0, PT, R90, RZ, PT ;  /* 0x000000ff5a00720c */ /* 0x000ff60003f05270 */
[----:B------:R-:W-:Y:S02]  /*8140*/  @!UPT UIADD3 URZ, UPT, UPT, URZ, URZ, URZ ;  /* 0x000000fffffff290 */ /* 0x000fe4000fffe0ff */
[----:B------:R2:W4:Y:S04]  /*8150*/  @P0 LDS.128 R56, [R3] ;  /* 0x0000000003380984 */ /* 0x0005280000000c00 */
[----:B------:R2:W1:Y:S04]  /*8160*/  @P0 LDS.128 R52, [R2+0x10] ;  /* 0x0000100002340984 */ /* 0x0004680000000c00 */
[----:B------:R2:W1:Y:S04]  /*8170*/  @P0 LDS.128 R48, [R0+0x20] ;  /* 0x0000200000300984 */ /* 0x0004680000000c00 */
[----:B------:R2:W1:Y:S02]  /*8180*/  @P0 LDS.128 R44, [R43+0x30] ;  /* 0x000030002b2c0984 */ /* 0x0004640000000c00 */
.L_x_142:
[----:B------:R-:W-:Y:S05]  /*8190*/  BSYNC B1 ;  /* 0x0000000000017941 */ /* 0x000fea0003800000 */
.L_x_141:
        /* <DEDUP_REMOVED lines=21> */
.L_x_146:
[----:B------:R-:W-:Y:S01]  /*82f0*/  ISETP.NE.AND P0, PT, R82, RZ, PT ;  /* 0x000000ff5200720c */ /* 0x000fe20003f05270 */
[----:B------:R-:W-:Y:S05]  /*8300*/  WARPSYNC.ALL ;  /* 0x0000000000007948 */ /* 0x000fea0003800000 */
[----:B------:R-:W-:Y:S01]  /*8310*/  R2UR UR4, R34 ;  /* 0x00000000220472ca */ /* 0x000fe200000e0000 */
[----:B------:R-:W-:Y:S01]  /*8320*/  VIADD R88, R88, 0x120 ;  /* 0x0000012058587836 */ /* 0x000fe20000000000 */
[----:B----4-:R-:W-:Y:S01]  /*8330*/  LOP3.LUT R0, R56, 0xffffe000, RZ, 0xc0, !PT ;  /* 0xffffe00038007812 */ /* 0x010fe200078ec0ff */
[----:B------:R-:W-:Y:S01]  /*8340*/  BSSY.RECONVERGENT B0, `(.L_x_147) ;  /* 0x0000059000007945 */ /* 0x000fe20003800200 */
[----:B------:R-:W-:Y:S02]  /*8350*/  LOP3.LUT R2, R57, 0xffffe000, RZ, 0xc0, !PT ;  /* 0xffffe00039027812 */ /* 0x000fe400078ec0ff */
[----:B------:R-:W-:Y:S02]  /*8360*/  LOP3.LUT R3, R58, 0xffffe000, RZ, 0xc0, !PT ;  /* 0xffffe0003a037812 */ /* 0x000fe400078ec0ff */
[----:B------:R-:W-:Y:S02]  /*8370*/  LOP3.LUT R20, R59, 0xffffe000, RZ, 0xc0, !PT ;  /* 0xffffe0003b147812 */ /* 0x000fe400078ec0ff */
[----:B-1----:R-:W-:Y:S02]  /*8380*/  LOP3.LUT R21, R52, 0xffffe000, RZ, 0xc0, !PT ;  /* 0xffffe00034157812 */ /* 0x002fe400078ec0ff */
[----:B------:R-:W-:Y:S01]  /*8390*/  LOP3.LUT R36, R53, 0xffffe000, RZ, 0xc0, !PT ;  /* 0xffffe00035247812 */ /* 0x000fe200078ec0ff */
[----:B------:R-:W1:Y:S01]  /*83a0*/  LDTM.x16 R4, tmem[UR4+0x30] ;  /* 0x00003004000479ee */ /* 0x000e620008240000 */
[----:B------:R-:W-:Y:S01]  /*83b0*/  LOP3.LUT R37, R54, 0xffffe000, RZ, 0xc0, !PT ;  /* 0xffffe00036257812 */ /* 0x000fe200078ec0ff */
[----:B------:R-:W-:Y:S01]  /*83c0*/  NOP ;  /* 0x0000000000007918 */ /* 0x000fe20000000000 */
[----:B------:R-:W-:Y:S02]  /*83d0*/  LOP3.LUT R38, R55, 0xffffe000, RZ, 0xc0, !PT ;  /* 0xffffe00037267812 */ /* 0x000fe400078ec0ff */
[----:B------:R-:W-:Y:S02]  /*83e0*/  LOP3.LUT R88, R88, 0xfefffff8, RZ, 0xc0, !PT ;  /* 0xfefffff858587812 */ /* 0x000fe400078ec0ff */
[----:B------:R-:W-:Y:S02]  /*83f0*/  LOP3.LUT R39, R48, 0xffffe000, RZ, 0xc0, !PT ;  /* 0xffffe00030277812 */ /* 0x000fe400078ec0ff */
[----:B------:R-:W-:Y:S01]  /*8400*/  LOP3.LUT R40, R49, 0xffffe000, RZ, 0xc0, !PT ;  /* 0xffffe00031287812 */ /* 0x000fe200078ec0ff */
[----:B-1----:R1:W-:Y:S01]  /*8410*/  SYNCS.ARRIVE.TRANS64.RED.A1T0 RZ, [R88+URZ], RZ ;  /* 0x000000ff58ff79a7 */ /* 0x0023e200081004ff */
[----:B------:R-:W-:Y:S02]  /*8420*/  LOP3.LUT R41, R50, 0xffffe000, RZ, 0xc0, !PT ;  /* 0xffffe00032297812 */ /* 0x000fe400078ec0ff */
[----:B------:R-:W-:Y:S02]  /*8430*/  LOP3.LUT R42, R51, 0xffffe000, RZ, 0xc0, !PT ;  /* 0xffffe000332a7812 */ /* 0x000fe400078ec0ff */
[----:B------:R-:W-:Y:S02]  /*8440*/  LOP3.LUT R43, R44, 0xffffe000, RZ, 0xc0, !PT ;  /* 0xffffe0002c2b7812 */ /* 0x000fe400078ec0ff */
[----:B------:R-:W-:Y:S02]  /*8450*/  LOP3.LUT R44, R45, 0xffffe000, RZ, 0xc0, !PT ;  /* 0xffffe0002d2c7812 */ /* 0x000fe400078ec0ff */
[----:B------:R-:W-:Y:S02]  /*8460*/  LOP3.LUT R45, R46, 0xffffe000, RZ, 0xc0, !PT ;  /* 0xffffe0002e2d7812 */ /* 0x000fe400078ec0ff */
[----:B------:R-:W-:Y:S01]  /*8470*/  LOP3.LUT R46, R47, 0xffffe000, RZ, 0xc0, !PT ;  /* 0xffffe0002f2e7812 */ /* 0x000fe200078ec0ff */
[C---:B------:R-:W-:Y:S01]  /*8480*/  FMUL R4, R32.reuse, R4 ;  /* 0x0000000420047220 */ /* 0x040fe20000400000 */
[C---:B------:R-:W-:Y:S01]  /*8490*/  FMUL R5, R32.reuse, R5 ;  /* 0x0000000520057220 */ /* 0x040fe20000400000 */
[C---:B------:R-:W-:Y:S01]  /*84a0*/  FMUL R6, R32.reuse, R6 ;  /* 0x0000000620067220 */ /* 0x040fe20000400000 */
[C---:B------:R-:W-:Y:S01]  /*84b0*/  FMUL R7, R32.reuse, R7 ;  /* 0x0000000720077220 */ /* 0x040fe20000400000 */
[C---:B------:R-:W-:Y:S01]  /*84c0*/  FFMA R4, R35.reuse, R0, R4 ;  /* 0x0000000023047223 */ /* 0x040fe20000000004 */
[C---:B------:R-:W-:Y:S01]  /*84d0*/  FFMA R5, R35.reuse, R2, R5 ;  /* 0x0000000223057223 */ /* 0x040fe20000000005 */
[C---:B------:R-:W-:Y:S01]  /*84e0*/  FFMA R6, R35.reuse, R3, R6 ;  /* 0x0000000323067223 */ /* 0x040fe20000000006 */
[C---:B------:R-:W-:Y:S01]  /*84f0*/  FFMA R7, R35.reuse, R20, R7 ;  /* 0x0000001423077223 */ /* 0x040fe20000000007 */
[C---:B------:R-:W-:Y:S01]  /*8500*/  FMUL R8, R32.reuse, R8 ;  /* 0x0000000820087220 */ /* 0x040fe20000400000 */
        /* <DEDUP_REMOVED lines=9> */
[----:B------:R-:W-:Y:S01]  /*85a0*/  F2FP.TF32.F32.PACK_B R7, R7 ;  /* 0x00000007ff07723e */ /* 0x000fe200024050ff */
[C---:B------:R-:W-:Y:S01]  /*85b0*/  FFMA R11, R35.reuse, R38, R11 ;  /* 0x00000026230b7223 */ /* 0x040fe2000000000b */
[C---:B------:R-:W-:Y:S01]  /*85c0*/  FMUL R12, R32.reuse, R12 ;  /* 0x0000000c200c7220 */ /* 0x040fe20000400000 */
[----:B------:R-:W-:Y:S01]  /*85d0*/  F2FP.TF32.F32.PACK_B R8, R8 ;  /* 0x00000008ff08723e */ /* 0x000fe200024050ff */
[C---:B------:R-:W-:Y:S01]  /*85e0*/  FMUL R13, R32.reuse, R13 ;  /* 0x0000000d200d7220 */ /* 0x040fe20000400000 */
[----:B------:R1:W-:Y:S01]  /*85f0*/  STS.128 [R80+0x6000], R4 ;  /* 0x0060000450007388 */ /* 0x0003e20000000c00 */
        /* <DEDUP_REMOVED lines=8> */
[C---:B------:R-:W-:Y:S01]  /*8680*/  FFMA R15, R35.reuse, R42, R15 ;  /* 0x0000002a230f7223 */ /* 0x040fe2000000000f */
[C---:B------:R-:W-:Y:S01]  /*8690*/  FMUL R16, R32.reuse, R16 ;  /* 0x0000001020107220 */ /* 0x040fe20000400000 */
[----:B------:R-:W-:Y:S01]  /*86a0*/  F2FP.TF32.F32.PACK_B R12, R12 ;  /* 0x0000000cff0c723e */ /* 0x000fe200024050ff */
[----:B------:R1:W-:Y:S01]  /*86b0*/  STS.128 [R79+0x6010], R8 ;  /* 0x006010084f007388 */ /* 0x0003e20000000c00 */
[C---:B------:R-:W-:Y:S01]  /*86c0*/  FMUL R17, R32.reuse, R17 ;  /* 0x0000001120117220 */ /* 0x040fe20000400000 */
[C---:B------:R-:W-:Y:S01]  /*86d0*/  FMUL R18, R32.reuse, R18 ;  /* 0x0000001220127220 */ /* 0x040fe20000400000 */
[----:B------:R-:W-:Y:S01]  /*86e0*/  FMUL R19, R32, R19 ;  /* 0x0000001320137220 */ /* 0x000fe20000400000 */
[----:B------:R-:W-:Y:S01]  /*86f0*/  F2FP.TF32.F32.PACK_B R13, R13 ;  /* 0x0000000dff0d723e */ /* 0x000fe200024050ff */
[C---:B------:R-:W-:Y:S01]  /*8700*/  FFMA R16, R35.reuse, R43, R16 ;  /* 0x0000002b23107223 */ /* 0x040fe20000000010 */
[----:B------:R-:W-:Y:S01]  /*8710*/  F2FP.TF32.F32.PACK_B R14, R14 ;  /* 0x0000000eff0e723e */ /* 0x000fe200024050ff */
[C---:B------:R-:W-:Y:S01]  /*8720*/  FFMA R17, R35.reuse, R44, R17 ;  /* 0x0000002c23117223 */ /* 0x040fe20000000011 */
[----:B------:R-:W-:Y:S01]  /*8730*/  F2FP.TF32.F32.PACK_B R15, R15 ;  /* 0x0000000fff0f723e */ /* 0x000fe200024050ff */
[C---:B------:R-:W-:Y:S01]  /*8740*/  FFMA R18, R35.reuse, R45, R18 ;  /* 0x0000002d23127223 */ /* 0x040fe20000000012 */
[----:B------:R-:W-:Y:S01]  /*8750*/  FFMA R19, R35, R46, R19 ;  /* 0x0000002e23137223 */ /* 0x000fe20000000013 */
[----:B------:R-:W-:Y:S02]  /*8760*/  F2FP.TF32.F32.PACK_B R16, R16 ;  /* 0x00000010ff10723e */ /* 0x000fe400024050ff */
[----:B------:R1:W-:Y:S01]  /*8770*/  STS.128 [R78+0x6020], R12 ;  /* 0x0060200c4e007388 */ /* 0x0003e20000000c00 */
[----:B------:R-:W-:Y:S02]  /*8780*/  F2FP.TF32.F32.PACK_B R17, R17 ;  /* 0x00000011ff11723e */ /* 0x000fe400024050ff */
        /* <DEDUP_REMOVED lines=20> */
.L_x_148:
[----:B------:R-:W-:Y:S05]  /*88d0*/  BSYNC.RECONVERGENT B0 ;  /* 0x0000000000007941 */ /* 0x000fea0003800200 */
.L_x_147:
[----:B------:R-:W-:Y:S01]  /*88e0*/  BAR.SYNC.DEFER_BLOCKING 0x1, 0x80 ;  /* 0x0042000000007b1d */ /* 0x000fe20000010000 */
[----:B------:R-:W-:Y:S01]  /*88f0*/  UISETP.NE.AND UP0, UPT, UR49, -0x4, UPT ;  /* 0xfffffffc3100788c */ /* 0x000fe2000bf05270 */
[----:B------:R-:W-:Y:S08]  /*8900*/  IADD3 R0, PT, PT, R30, 0x1, RZ ;  /* 0x000000011e007810 */ /* 0x000ff00007ffe0ff */
[----:B------:R-:W-:Y:S05]  /*8910*/  BRA.U !UP0, `(.L_x_149) ;  /* 0x0000000108287547 */ /* 0x000fea000b800000 */
[----:B------:R-:W-:Y:S01]  /*8920*/  ISETP.NE.AND P0, PT, R87, RZ, PT ;  /* 0x000000ff5700720c */ /* 0x000fe20003f05270 */
[----:B------:R-:W-:Y:S01]  /*8930*/  IMAD.U32 R3, RZ, RZ, UR51 ;  /* 0x00000033ff037e24 */ /* 0x000fe2000f8e00ff */
[----:B------:R-:W-:Y:S01]  /*8940*/  UIADD3 UR51, UPT, UPT, UR51, 0x1, URZ ;  /* 0x0000000133337890 */ /* 0x000fe2000fffe0ff */
[----:B------:R-:W-:Y:S03]  /*8950*/  IMAD.U32 R2, RZ, RZ, UR37 ;  /* 0x00000025ff027e24 */ /* 0x000fe6000f8e00ff */
[----:B------:R-:W-:Y:S04]  /*8960*/  UISETP.NE.AND UP0, UPT, UR51, 0x4, UPT ;  /* 0x000000043300788c */ /* 0x000fe8000bf05270 */
[----:B------:R-:W-:Y:S03]  /*8970*/  USEL UR51, UR51, URZ, UP0 ;  /* 0x000000ff33337287 */ /* 0x000fe60008000000 */
[----:B------:R-:W-:Y:S05]  /*8980*/  @P0 LEA R3, R3, UR48, 0x3 ;  /* 0x0000003003030c11 */ /* 0x000fea000f8e18ff */
[----:B------:R-:W-:Y:S05]  /*8990*/  @P0 VIADD R3, R3, 0xb0 ;  /* 0x000000b003030836 */ /* 0x000fea0000000000 */
[----:B------:R-:W-:Y:S04]  /*89a0*/  @P0 PRMT R2, R2, 0x654, R3 ;  /* 0x0000065402020816 */ /* 0x000fe80000000003 */
[----:B------:R2:W-:Y:S03]  /*89b0*/  @P0 SYNCS.ARRIVE.TRANS64.RED.A1T0 RZ, [R2+URZ], RZ ;  /* 0x000000ff02ff09a7 */ /* 0x0005e600081004ff */
.L_x_149:
[----:B------:R-:W-:Y:S01]  /*89c0*/  ISETP.NE.AND P2, PT, R83, RZ, PT ;  /* 0x000000ff5300720c */ /* 0x000fe20003f45270 */
[----:B------:R-:W-:Y:S01]  /*89d0*/  UIADD3 UR49, UPT, UPT, UR49, 0x4, URZ ;  /* 0x0000000431317890 */ /* 0x000fe2000fffe0ff */
[----:B------:R-:W-:Y:S01]  /*89e0*/  ISETP.NE.AND P0, PT, R85, 0x2, PT ;  /* 0x000000025500780c */ /* 0x000fe20003f05270 */
[----:B------:R-:W-:Y:S01]  /*89f0*/  IMAD.IADD R20, R29, 0x1, R66 ;  /* 0x000000011d147824 */ /* 0x000fe200078e0242 */
[----:B------:R-:W-:Y:S01]  /*8a00*/  ISETP.NE.AND P1, PT, R0, 0x4, PT ;  /* 0x000000040000780c */ /* 0x000fe20003f25270 */
[----:B------:R-:W-:Y:S01]  /*8a10*/  IMAD.IADD R21, R31, 0x1, R68 ;  /* 0x000000011f157824 */ /* 0x000fe200078e0244 */
[----:B--2---:R-:W-:Y:S02]  /*8a20*/  SEL R2, RZ, 0x1, P0 ;  /* 0x00000001ff027807 */ /* 0x004fe40000000000 */
[----:B------:R-:W-:Y:S02]  /*8a30*/  SEL R3, RZ, 0x1, P1 ;  /* 0x00000001ff037807 */ /* 0x000fe40000800000 */
[----:B------:R-:W-:Y:S02]  /*8a40*/  LOP3.LUT R75, R75, R2, RZ, 0x3c, !PT ;  /* 0x000000024b4b7212 */ /* 0x000fe400078e3cff */
[----:B------:R-:W-:Y:S02]  /*8a50*/  LOP3.LUT R76, R76, R3, RZ, 0x3c, !PT ;  /* 0x000000034c4c7212 */ /* 0x000fe400078e3cff */
[----:B------:R-:W-:Y:S02]  /*8a60*/  @P2 R2UR UR36, R74 ;  /* 0x000000004a2422ca */ /* 0x000fe400000e0000 */
[----:B------:R-:W-:Y:S02]  /*8a70*/  SEL R85, R85, RZ, P0 ;  /* 0x000000ff55557207 */ /* 0x000fe40000000000 */
[----:B------:R-:W-:Y:S01]  /*8a80*/  SEL R30, R0, RZ, P1 ;  /* 0x000000ff001e7207 */ /* 0x000fe20000800000 */
[----:B------:R-:W-:Y:S10]  /*8a90*/  @P2 BRA `(.L_x_150) ;  /* 0xffffffcc00542947 */ /* 0x000ff4000383ffff */
[----:B------:R-:W-:-:S09]  /*8aa0*/  UISETP.NE.AND UP0, UPT, UR50, URZ, UPT ;  /* 0x000000ff3200728c */ /* 0x000fd2000bf05270 */
[----:B------:R-:W-:Y:S05]  /*8ab0*/  BRA.U !UP0, `(.L_x_151) ;  /* 0x0000000108487547 */ /* 0x000fea000b800000 */
[----:B------:R-:W2:Y:S02]  /*8ac0*/  LDCU.64 UR4, c[0x0][0x890] ;  /* 0x00011200ff0477ac */ /* 0x000ea40008000a00 */
[----:B--2---:R-:W-:-:S04]  /*8ad0*/  UISETP.NE.U32.AND UP0, UPT, UR4, URZ, UPT ;  /* 0x000000ff0400728c */ /* 0x004fc8000bf05070 */
[----:B------:R-:W-:-:S09]  /*8ae0*/  UISETP.NE.AND.EX UP0, UPT, UR5, URZ, UPT, UP0 ;  /* 0x000000ff0500728c */ /* 0x000fd2000bf05300 */
[----:B------:R-:W-:Y:S05]  /*8af0*/  BRA.U UP0, `(.L_x_152) ;  /* 0x00000001000c7547 */ /* 0x000fea000b800000 */
[----:B------:R-:W-:-:S13]  /*8b00*/  FSETP.NEU.AND P0, PT, R35, RZ, PT ;  /* 0x000000ff2300720b */ /* 0x000fda0003f0d000 */
[----:B------:R-:W-:Y:S05]  /*8b10*/  @!P0 EXIT ;  /* 0x000000000000894d */ /* 0x000fea0003800000 */
[----:B------:R-:W-:Y:S05]  /*8b20*/  BRA `(.L_x_151) ;  /* 0x00000000002c7947 */ /* 0x000fea0003800000 */
.L_x_152:
[----:B------:R-:W-:Y:S01]  /*8b30*/  ISETP.NE.AND P0, PT, R84, RZ, PT ;  /* 0x000000ff5400720c */ /* 0x000fe20003f05270 */
[----:B------:R-:W-:-:S12]  /*8b40*/  BSSY.RECONVERGENT B0, `(.L_x_151) ;  /* 0x0000009000007945 */ /* 0x000fd80003800200 */
[----:B------:R-:W-:Y:S05]  /*8b50*/  @P0 BRA `(.L_x_153) ;  /* 0x0000000000140947 */ /* 0x000fea0003800000 */
[----:B------:R-:W2:Y:S02]  /*8b60*/  LDCU.64 UR4, c[0x0][0x888] ;  /* 0x00011100ff0477ac */ /* 0x000ea40008000a00 */
[----:B--2---:R-:W-:-:S04]  /*8b70*/  ISETP.NE.U32.AND P0, PT, RZ, UR4, PT ;  /* 0x00000004ff007c0c */ /* 0x004fc8000bf05070 */
[----:B------:R-:W-:-:S13]  /*8b80*/  ISETP.NE.AND.EX P0, PT, RZ, UR5, PT, P0 ;  /* 0x00000005ff007c0c */ /* 0x000fda000bf05300 */
[----:B------:R-:W-:Y:S05]  /*8b90*/  @!P0 EXIT ;  /* 0x000000000000894d */ /* 0x000fea0003800000 */
[----:B------:R-:W-:Y:S05]  /*8ba0*/  BRA `(.L_x_154) ;  /* 0x0000000000087947 */ /* 0x000fea0003800000 */
.L_x_153:
[----:B------:R-:W-:-:S13]  /*8bb0*/  FSETP.NEU.AND P0, PT, R35, RZ, PT ;  /* 0x000000ff2300720b */ /* 0x000fda0003f0d000 */
[----:B------:R-:W-:Y:S05]  /*8bc0*/  @!P0 EXIT ;  /* 0x000000000000894d */ /* 0x000fea0003800000 */
.L_x_154:
[----:B------:R-:W-:Y:S05]  /*8bd0*/  BSYNC.RECONVERGENT B0 ;  /* 0x0000000000007941 */ /* 0x000fea0003800200 */
.L_x_151:
[----:B------:R-:W-:Y:S01]  /*8be0*/  ULEA UR4, UR51, UR48, 0x3 ;  /* 0x0000003033047291 */ /* 0x000fe2000f8e18ff */
[----:B------:R-:W-:-:S04]  /*8bf0*/  DEPBAR.LE SB0, 0x0 ;  /* 0x000080000000791a */ /* 0x000fc80000000000 */
[----:B------:R-:W-:-:S04]  /*8c00*/  UIADD3 UR4, UPT, UPT, UR4, 0xb0, URZ ;  /* 0x000000b004047890 */ /* 0x000fc8000fffe0ff */
[----:B------:R-:W-:-:S09]  /*8c10*/  UPRMT UR4, UR37, 0x654, UR4 ;  /* 0x0000065425047896 */ /* 0x000fd20008000004 */
[----:B------:R-:W-:Y:S01]  /*8c20*/  SYNCS.ARRIVE.TRANS64.RED.A1T0 RZ, [UR4], RZ ;  /* 0x000000ffffff79a7 */ /* 0x000fe20008100404 */
[----:B------:R-:W-:Y:S05]  /*8c30*/  EXIT ;  /* 0x000000000000794d */ /* 0x000fea0003800000 */
.L_x_25:
[----:B--2---:R2:W4:Y:S02]  /*8c40*/  SYNCS.PHASECHK.TRANS64.TRYWAIT P0, [R3+URZ+0x150], R2 ;  /* 0x00015002030075a7 */ /* 0x00452400080011ff */
[----:B----4-:R-:W-:Y:S05]  /*8c50*/  @!P0 NANOSLEEP.SYNCS 0x989680 ;  /* 0x009896800000895d */ /* 0x010fea0003900000 */
[----:B------:R-:W4:Y:S02]  /*8c60*/  @!P0 SYNCS.PHASECHK.TRANS64 P0, [R3+URZ+0x150], R2 ;  /* 0x00015002030085a7 */ /* 0x000f2400080010ff */
[----:B----4-:R-:W-:Y:S05]  /*8c70*/  @!P0 BRA `(.L_x_25) ;  /* 0xfffffffc00f08947 */ /* 0x010fea000383ffff */
[----:B------:R-:W-:Y:S05]  /*8c80*/  BRA `(.L_x_155) ;  /* 0xffffff8c00187947 */ /* 0x000fea000383ffff */
.L_x_28:
[----:B-1----:R-:W-:-:S07]  /*8c90*/  MOV R2, UR33 ;  /* 0x0000002100027c02 */ /* 0x002fce0008000f00 */
.L_x_156:
[----:B-1----:R1:W2:Y:S02]  /*8ca0*/  SYNCS.PHASECHK.TRANS64.TRYWAIT P0, [R2+URZ+0x48], R5 ;  /* 0x00004805020075a7 */ /* 0x0022a400080011ff */
[----:B--2---:R-:W-:Y:S05]  /*8cb0*/  @!P0 NANOSLEEP.SYNCS 0x989680 ;  /* 0x009896800000895d */ /* 0x004fea0003900000 */
[----:B------:R-:W2:Y:S02]  /*8cc0*/  @!P0 SYNCS.PHASECHK.TRANS64 P0, [R2+URZ+0x48], R5 ;  /* 0x00004805020085a7 */ /* 0x000ea400080010ff */
[----:B--2---:R-:W-:Y:S05]  /*8cd0*/  @!P0 BRA `(.L_x_156) ;  /* 0xfffffffc00f08947 */ /* 0x004fea000383ffff */
[----:B------:R-:W-:Y:S05]  /*8ce0*/  BRA `(.L_x_27) ;  /* 0xffffff8c00807947 */ /* 0x000fea000383ffff */
.L_x_35:
[----:B-1----:R-:W-:-:S07]  /*8cf0*/  MOV R2, UR17 ;  /* 0x0000001100027c02 */ /* 0x002fce0008000f00 */
.L_x_157:
[----:B-1----:R1:W2:Y:S02]  /*8d00*/  SYNCS.PHASECHK.TRANS64.TRYWAIT P0, [R2+URZ+0x48], R5 ;  /* 0x00004805020075a7 */ /* 0x0022a400080011ff */
[----:B--2---:R-:W-:Y:S05]  /*8d10*/  @!P0 NANOSLEEP.SYNCS 0x989680 ;  /* 0x009896800000895d */ /* 0x004fea0003900000 */
[----:B------:R-:W2:Y:S02]  /*8d20*/  @!P0 SYNCS.PHASECHK.TRANS64 P0, [R2+URZ+0x48], R5 ;  /* 0x00004805020085a7 */ /* 0x000ea400080010ff */
[----:B--2---:R-:W-:Y:S05]  /*8d30*/  @!P0 BRA `(.L_x_157) ;  /* 0xfffffffc00f08947 */ /* 0x004fea000383ffff */
[----:B------:R-:W-:Y:S05]  /*8d40*/  BRA `(.L_x_34) ;  /* 0xffffff90003c7947 */ /* 0x000fea000383ffff */
.L_x_40:
[----:B-1----:R1:W2:Y:S02]  /*8d50*/  SYNCS.PHASECHK.TRANS64.TRYWAIT P0, [R2+URZ+0xe0], R3 ;  /* 0x0000e003020075a7 */ /* 0x0022a400080011ff */
[----:B--2---:R-:W-:Y:S05]  /*8d60*/  @!P0 NANOSLEEP.SYNCS 0x989680 ;  /* 0x009896800000895d */ /* 0x004fea0003900000 */
[----:B------:R-:W2:Y:S02]  /*8d70*/  @!P0 SYNCS.PHASECHK.TRANS64 P0, [R2+URZ+0xe0], R3 ;  /* 0x0000e003020085a7 */ /* 0x000ea400080010ff */
[----:B--2---:R-:W-:Y:S05]  /*8d80*/  @!P0 BRA `(.L_x_40) ;  /* 0xfffffffc00f08947 */ /* 0x004fea000383ffff */
[----:B------:R-:W-:Y:S05]  /*8d90*/  BRA `(.L_x_158) ;  /* 0xffffff9000e07947 */ /* 0x000fea000383ffff */
.L_x_44:
[----:B---3--:R-:W-:-:S07]  /*8da0*/  MOV R0, UR4 ;  /* 0x0000000400007c02 */ /* 0x008fce0008000f00 */
.L_x_159:
[----:B-1----:R1:W2:Y:S02]  /*8db0*/  SYNCS.PHASECHK.TRANS64.TRYWAIT P0, [R0+URZ], R3 ;  /* 0x00000003000075a7 */ /* 0x0022a400080011ff */
[----:B--2---:R-:W-:Y:S05]  /*8dc0*/  @!P0 NANOSLEEP.SYNCS 0x989680 ;  /* 0x009896800000895d */ /* 0x004fea0003900000 */
[----:B------:R-:W2:Y:S02]  /*8dd0*/  @!P0 SYNCS.PHASECHK.TRANS64 P0, [R0+URZ], R3 ;  /* 0x00000003000085a7 */ /* 0x000ea400080010ff */
[----:B--2---:R-:W-:Y:S05]  /*8de0*/  @!P0 BRA `(.L_x_159) ;  /* 0xfffffffc00f08947 */ /* 0x004fea000383ffff */
[----:B------:R-:W-:Y:S05]  /*8df0*/  BRA `(.L_x_160) ;  /* 0xffffff9800507947 */ /* 0x000fea000383ffff */
.L_x_45:
[----:B---3--:R-:W-:-:S07]  /*8e00*/  MOV R0, UR4 ;  /* 0x0000000400007c02 */ /* 0x008fce0008000f00 */
.L_x_161:
[----:B-1----:R1:W2:Y:S02]  /*8e10*/  SYNCS.PHASECHK.TRANS64.TRYWAIT P0, [R0+URZ], R3 ;  /* 0x00000003000075a7 */ /* 0x0022a400080011ff */
[----:B--2---:R-:W-:Y:S05]  /*8e20*/  @!P0 NANOSLEEP.SYNCS 0x989680 ;  /* 0x009896800000895d */ /* 0x004fea0003900000 */
[----:B------:R-:W2:Y:S02]  /*8e30*/  @!P0 SYNCS.PHASECHK.TRANS64 P0, [R0+URZ], R3 ;  /* 0x00000003000085a7 */ /* 0x000ea400080010ff */
[----:B--2---:R-:W-:Y:S05]  /*8e40*/  @!P0 BRA `(.L_x_161) ;  /* 0xfffffffc00f08947 */ /* 0x004fea000383ffff */
[----:B------:R-:W-:Y:S05]  /*8e50*/  BRA `(.L_x_162) ;  /* 0xffffff98005c7947 */ /* 0x000fea000383ffff */
.L_x_46:
[----:B---3--:R-:W-:-:S07]  /*8e60*/  MOV R0, UR4 ;  /* 0x0000000400007c02 */ /* 0x008fce0008000f00 */
.L_x_163:
[----:B-1----:R1:W2:Y:S02]  /*8e70*/  SYNCS.PHASECHK.TRANS64.TRYWAIT P0, [R0+URZ], R3 ;  /* 0x00000003000075a7 */ /* 0x0022a400080011ff */
[----:B--2---:R-:W-:Y:S05]  /*8e80*/  @!P0 NANOSLEEP.SYNCS 0x989680 ;  /* 0x009896800000895d */ /* 0x004fea0003900000 */
[----:B------:R-:W2:Y:S02]  /*8e90*/  @!P0 SYNCS.PHASECHK.TRANS64 P0, [R0+URZ], R3 ;  /* 0x00000003000085a7 */ /* 0x000ea400080010ff */
[----:B--2---:R-:W-:Y:S05]  /*8ea0*/  @!P0 BRA `(.L_x_163) ;  /* 0xfffffffc00f08947 */ /* 0x004fea000383ffff */
[----:B------:R-:W-:Y:S05]  /*8eb0*/  BRA `(.L_x_164) ;  /* 0xffffff9800687947 */ /* 0x000fea000383ffff */
.L_x_47:
[----:B---3--:R-:W-:-:S07]  /*8ec0*/  MOV R0, UR4 ;  /* 0x0000000400007c02 */ /* 0x008fce0008000f00 */
.L_x_165:
[----:B-1----:R1:W2:Y:S02]  /*8ed0*/  SYNCS.PHASECHK.TRANS64.TRYWAIT P0, [R0+URZ], R3 ;  /* 0x00000003000075a7 */ /* 0x0022a400080011ff */
[----:B--2---:R-:W-:Y:S05]  /*8ee0*/  @!P0 NANOSLEEP.SYNCS 0x989680 ;  /* 0x009896800000895d */ /* 0x004fea0003900000 */
[----:B------:R-:W2:Y:S02]  /*8ef0*/  @!P0 SYNCS.PHASECHK.TRANS64 P0, [R0+URZ], R3 ;  /* 0x00000003000085a7 */ /* 0x000ea400080010ff */
[----:B--2---:R-:W-:Y:S05]  /*8f00*/  @!P0 BRA `(.L_x_165) ;  /* 0xfffffffc00f08947 */ /* 0x004fea000383ffff */
[----:B------:R-:W-:Y:S05]  /*8f10*/  BRA `(.L_x_166) ;  /* 0xffffff9800747947 */ /* 0x000fea000383ffff */
.L_x_48:
[----:B---3--:R-:W-:-:S07]  /*8f20*/  MOV R0, UR4 ;  /* 0x0000000400007c02 */ /* 0x008fce0008000f00 */
.L_x_167:
[----:B-1----:R1:W2:Y:S02]  /*8f30*/  SYNCS.PHASECHK.TRANS64.TRYWAIT P0, [R0+URZ], R3 ;  /* 0x00000003000075a7 */ /* 0x0022a400080011ff */
[----:B--2---:R-:W-:Y:S05]  /*8f40*/  @!P0 NANOSLEEP.SYNCS 0x989680 ;  /* 0x009896800000895d */ /* 0x004fea0003900000 */
[----:B------:R-:W2:Y:S02]  /*8f50*/  @!P0 SYNCS.PHASECHK.TRANS64 P0, [R0+URZ], R3 ;  /* 0x00000003000085a7 */ /* 0x000ea400080010ff */
[----:B--2---:R-:W-:Y:S05]  /*8f60*/  @!P0 BRA `(.L_x_167) ;  /* 0xfffffffc00f08947 */ /* 0x004fea000383ffff */
[----:B------:R-:W-:Y:S05]  /*8f70*/  BRA `(.L_x_168) ;  /* 0xffffff9800807947 */ /* 0x000fea000383ffff */
.L_x_49:
[----:B---3--:R-:W-:-:S07]  /*8f80*/  MOV R0, UR4 ;  /* 0x0000000400007c02 */ /* 0x008fce0008000f00 */
.L_x_169:
[----:B-1----:R1:W2:Y:S02]  /*8f90*/  SYNCS.PHASECHK.TRANS64.TRYWAIT P0, [R0+URZ], R3 ;  /* 0x00000003000075a7 */ /* 0x0022a400080011ff */
[----:B--2---:R-:W-:Y:S05]  /*8fa0*/  @!P0 NANOSLEEP.SYNCS 0x989680 ;  /* 0x009896800000895d */ /* 0x004fea0003900000 */
[----:B------:R-:W2:Y:S02]  /*8fb0*/  @!P0 SYNCS.PHASECHK.TRANS64 P0, [R0+URZ], R3 ;  /* 0x00000003000085a7 */ /* 0x000ea400080010ff */
[----:B--2---:R-:W-:Y:S05]  /*8fc0*/  @!P0 BRA `(.L_x_169) ;  /* 0xfffffffc00f08947 */ /* 0x004fea000383ffff */
[----:B------:R-:W-:Y:S05]  /*8fd0*/  BRA `(.L_x_170) ;  /* 0xffffff98008c7947 */ /* 0x000fea000383ffff */
.L_x_50:
[----:B---3--:R-:W-:-:S07]  /*8fe0*/  MOV R0, UR4 ;  /* 0x0000000400007c02 */ /* 0x008fce0008000f00 */
.L_x_171:
[----:B-1----:R1:W2:Y:S02]  /*8ff0*/  SYNCS.PHASECHK.TRANS64.TRYWAIT P0, [R0+URZ], R3 ;  /* 0x00000003000075a7 */ /* 0x0022a400080011ff */
[----:B--2---:R-:W-:Y:S05]  /*9000*/  @!P0 NANOSLEEP.SYNCS 0x989680 ;  /* 0x009896800000895d */ /* 0x004fea0003900000 */
[----:B------:R-:W2:Y:S02]  /*9010*/  @!P0 SYNCS.PHASECHK.TRANS64 P0, [R0+URZ], R3 ;  /* 0x00000003000085a7 */ /* 0x000ea400080010ff */
[----:B--2---:R-:W-:Y:S05]  /*9020*/  @!P0 BRA `(.L_x_171) ;  /* 0xfffffffc00f08947 */ /* 0x004fea000383ffff */
[----:B------:R-:W-:Y:S05]  /*9030*/  BRA `(.L_x_172) ;  /* 0xffffff9800987947 */ /* 0x000fea000383ffff */
.L_x_51:
[----:B---3--:R-:W-:-:S07]  /*9040*/  MOV R0, UR4 ;  /* 0x0000000400007c02 */ /* 0x008fce0008000f00 */
.L_x_173:
[----:B-1----:R1:W2:Y:S02]  /*9050*/  SYNCS.PHASECHK.TRANS64.TRYWAIT P0, [R0+URZ], R3 ;  /* 0x00000003000075a7 */ /* 0x0022a400080011ff */
[----:B--2---:R-:W-:Y:S05]  /*9060*/  @!P0 NANOSLEEP.SYNCS 0x989680 ;  /* 0x009896800000895d */ /* 0x004fea0003900000 */
[----:B------:R-:W2:Y:S02]  /*9070*/  @!P0 SYNCS.PHASECHK.TRANS64 P0, [R0+URZ], R3 ;  /* 0x00000003000085a7 */ /* 0x000ea400080010ff */
[----:B--2---:R-:W-:Y:S05]  /*9080*/  @!P0 BRA `(.L_x_173) ;  /* 0xfffffffc00f08947 */ /* 0x004fea000383ffff */
[----:B------:R-:W-:Y:S05]  /*9090*/  BRA `(.L_x_174) ;  /* 0xffffff9800a47947 */ /* 0x000fea000383ffff */
.L_x_54:
[----:B-1----:R1:W2:Y:S02]  /*90a0*/  SYNCS.PHASECHK.TRANS64.TRYWAIT P0, [R0+URZ+0x140], R5 ;  /* 0x00014005000075a7 */ /* 0x0022a400080011ff */
[----:B--2---:R-:W-:Y:S05]  /*90b0*/  @!P0 NANOSLEEP.SYNCS 0x989680 ;  /* 0x009896800000895d */ /* 0x004fea0003900000 */
[----:B------:R-:W2:Y:S02]  /*90c0*/  @!P0 SYNCS.PHASECHK.TRANS64 P0, [R0+URZ+0x140], R5 ;  /* 0x00014005000085a7 */ /* 0x000ea400080010ff */
[----:B--2---:R-:W-:Y:S05]  /*90d0*/  @!P0 BRA `(.L_x_54) ;  /* 0xfffffffc00f08947 */ /* 0x004fea000383ffff */
[----:B------:R-:W-:Y:S05]  /*90e0*/  BRA `(.L_x_175) ;  /* 0xffffff9c00047947 */ /* 0x000fea000383ffff */
.L_x_55:
[----:B------:R-:W-:-:S07]  /*90f0*/  MOV R0, UR5 ;  /* 0x0000000500007c02 */ /* 0x000fce0008000f00 */
.L_x_176:
[----:B-1----:R1:W2:Y:S02]  /*9100*/  SYNCS.PHASECHK.TRANS64.TRYWAIT P0, [R0+URZ+0xf0], R7 ;  /* 0x0000f007000075a7 */ /* 0x0022a400080011ff */
[----:B--2---:R-:W-:Y:S05]  /*9110*/  @!P0 NANOSLEEP.SYNCS 0x989680 ;  /* 0x009896800000895d */ /* 0x004fea0003900000 */
[----:B------:R-:W2:Y:S02]  /*9120*/  @!P0 SYNCS.PHASECHK.TRANS64 P0, [R0+URZ+0xf0], R7 ;  /* 0x0000f007000085a7 */ /* 0x000ea400080010ff */
[----:B--2---:R-:W-:Y:S05]  /*9130*/  @!P0 BRA `(.L_x_176) ;  /* 0xfffffffc00f08947 */ /* 0x004fea000383ffff */
[----:B------:R-:W-:Y:S05]  /*9140*/  BRA `(.L_x_177) ;  /* 0xffffff9c00147947 */ /* 0x000fea000383ffff */
.L_x_56:
[----:B-1----:R1:W2:Y:S02]  /*9150*/  SYNCS.PHASECHK.TRANS64.TRYWAIT P1, [R0+URZ+0xe0], R5 ;  /* 0x0000e005000075a7 */ /* 0x0022a400080211ff */
[----:B--2---:R-:W-:Y:S05]  /*9160*/  @!P1 NANOSLEEP.SYNCS 0x989680 ;  /* 0x009896800000995d */ /* 0x004fea0003900000 */
[----:B------:R-:W2:Y:S02]  /*9170*/  @!P1 SYNCS.PHASECHK.TRANS64 P1, [R0+URZ+0xe0], R5 ;  /* 0x0000e005000095a7 */ /* 0x000ea400080210ff */
[----:B--2---:R-:W-:Y:S05]  /*9180*/  @!P1 BRA `(.L_x_56) ;  /* 0xfffffffc00f09947 */ /* 0x004fea000383ffff */
[----:B------:R-:W-:Y:S05]  /*9190*/  BRA `(.L_x_178) ;  /* 0xffffff9c00447947 */ /* 0x000fea000383ffff */
.L_x_59:
[----:B------:R-:W-:-:S07]  /*91a0*/  MOV R0, UR5 ;  /* 0x0000000500007c02 */ /* 0x000fce0008000f00 */
.L_x_179:
[----:B-1----:R1:W2:Y:S02]  /*91b0*/  SYNCS.PHASECHK.TRANS64.TRYWAIT P0, [R0+URZ+0xf0], R3 ;  /* 0x0000f003000075a7 */ /* 0x0022a400080011ff */
[----:B--2---:R-:W-:Y:S05]  /*91c0*/  @!P0 NANOSLEEP.SYNCS 0x989680 ;  /* 0x009896800000895d */ /* 0x004fea0003900000 */
[----:B------:R-:W2:Y:S02]  /*91d0*/  @!P0 SYNCS.PHASECHK.TRANS64 P0, [R0+URZ+0xf0], R3 ;  /* 0x0000f003000085a7 */ /* 0x000ea400080010ff */
[----:B--2---:R-:W-:Y:S05]  /*91e0*/  @!P0 BRA `(.L_x_179) ;  /* 0xfffffffc00f08947 */ /* 0x004fea000383ffff */
[----:B------:R-:W-:Y:S05]  /*91f0*/  BRA `(.L_x_58) ;  /* 0xffffff9c00987947 */ /* 0x000fea000383ffff */
.L_x_68:
[----:B-1----:R-:W-:-:S04]  /*9200*/  MOV R4, UR6 ;  /* 0x0000000600047c02 */ /* 0x002fc80008000f00 */
[----:B------:R1:W2:Y:S03]  /*9210*/  SYNCS.PHASECHK.TRANS64.TRYWAIT P0, [R4+URZ+0x8], R5 ;  /* 0x00000805040075a7 */ /* 0x0002a600080011ff */
[----:B--2---:R-:W-:Y:S05]  /*9220*/  @!P0 NANOSLEEP.SYNCS 0x989680 ;  /* 0x009896800000895d */ /* 0x004fea0003900000 */
[----:B------:R-:W2:Y:S02]  /*9230*/  @!P0 SYNCS.PHASECHK.TRANS64 P0, [R4+URZ+0x8], R5 ;  /* 0x00000805040085a7 */ /* 0x000ea400080010ff */
[----:B--2---:R-:W-:Y:S05]  /*9240*/  @!P0 BRA `(.L_x_68) ;  /* 0xfffffffc00ec8947 */ /* 0x004fea000383ffff */
[----:B------:R-:W-:Y:S05]  /*9250*/  BRA `(.L_x_67) ;  /* 0xffffffa0004c7947 */ /* 0x000fea000383ffff */
.L_x_70:
[----:B------:R-:W-:Y:S01]  /*9260*/  BSSY B0, `(.L_x_180) ;  /* 0x0000006000007945 */ /* 0x000fe20003800000 */
[----:B------:R-:W-:-:S07]  /*9270*/  MOV R15, 0xffffffff ;  /* 0xffffffff000f7802 */ /* 0x000fce0000000f00 */
[----:B-1---5:R-:W-:Y:S05]  /*9280*/  WARPSYNC.COLLECTIVE R15, `(.L_x_181) ;  /* 0x000000000f0c7348 */ /* 0x022fea0003c00000 */
[----:B------:R-:W-:Y:S02]  /*9290*/  ELECT P6, UR79, PT ;  /* 0x00000000004f782f */ /* 0x000fe400038c0000 */
[----:B------:R-:W-:Y:S01]  /*92a0*/  MOV R14, UR79 ;  /* 0x0000004f000e7c02 */ /* 0x000fe20008000f00 */
[----:B-1---5:R-:W-:Y:S10]  /*92b0*/  ENDCOLLECTIVE ;  /* 0x000000000000791b */ /* 0x022ff40003800000 */
.L_x_181:
[----:B------:R-:W-:Y:S05]  /*92c0*/  BSYNC B0 ;  /* 0x0000000000007941 */ /* 0x000fea0003800000 */
.L_x_180:
[----:B------:R-:W-:Y:S05]  /*92d0*/  BRA `(.L_x_182) ;  /* 0xffffffa0007c7947 */ /* 0x000fea000383ffff */
.L_x_72:
[----:B-1----:R-:W-:-:S04]  /*92e0*/  MOV R2, UR6 ;  /* 0x0000000600027c02 */ /* 0x002fc80008000f00 */
[----:B------:R1:W2:Y:S03]  /*92f0*/  SYNCS.PHASECHK.TRANS64.TRYWAIT P0, [R2+URZ+0x8], R3 ;  /* 0x00000803020075a7 */ /* 0x0002a600080011ff */
[----:B--2---:R-:W-:Y:S05]  /*9300*/  @!P0 NANOSLEEP.SYNCS 0x989680 ;  /* 0x009896800000895d */ /* 0x004fea0003900000 */
[----:B------:R-:W2:Y:S02]  /*9310*/  @!P0 SYNCS.PHASECHK.TRANS64 P0, [R2+URZ+0x8], R3 ;  /* 0x00000803020085a7 */ /* 0x000ea400080010ff */
[----:B--2---:R-:W-:Y:S05]  /*9320*/  @!P0 BRA `(.L_x_72) ;  /* 0xfffffffc00ec8947 */ /* 0x004fea000383ffff */
[----:B------:R-:W-:Y:S05]  /*9330*/  BRA `(.L_x_71) ;  /* 0xffffffa000807947 */ /* 0x000fea000383ffff */
.L_x_73:
[----:B-1----:R1:W2:Y:S02]  /*9340*/  SYNCS.PHASECHK.TRANS64.TRYWAIT P0, [R0+URZ+0xe0], R5 ;  /* 0x0000e005000075a7 */ /* 0x0022a400080011ff */
[----:B--2---:R-:W-:Y:S05]  /*9350*/  @!P0 NANOSLEEP.SYNCS 0x989680 ;  /* 0x009896800000895d */ /* 0x004fea0003900000 */
[----:B------:R-:W2:Y:S02]  /*9360*/  @!P0 SYNCS.PHASECHK.TRANS64 P0, [R0+URZ+0xe0], R5 ;  /* 0x0000e005000085a7 */ /* 0x000ea400080010ff */
[----:B--2---:R-:W-:Y:S05]  /*9370*/  @!P0 BRA `(.L_x_73) ;  /* 0xfffffffc00f08947 */ /* 0x004fea000383ffff */
[----:B------:R-:W-:Y:S05]  /*9380*/  BRA `(.L_x_183) ;  /* 0xffffffa4006c7947 */ /* 0x000fea000383ffff */
.L_x_75:
[----:B------:R-:W-:-:S07]  /*9390*/  MOV R0, UR9 ;  /* 0x0000000900007c02 */ /* 0x000fce0008000f00 */
.L_x_184:
[----:B-1----:R1:W2:Y:S02]  /*93a0*/  SYNCS.PHASECHK.TRANS64.TRYWAIT P0, [R0+URZ+0x120], R5 ;  /* 0x00012005000075a7 */ /* 0x0022a400080011ff */
[----:B--2---:R-:W-:Y:S05]  /*93b0*/  @!P0 NANOSLEEP.SYNCS 0x989680 ;  /* 0x009896800000895d */ /* 0x004fea0003900000 */
[----:B------:R-:W2:Y:S02]  /*93c0*/  @!P0 SYNCS.PHASECHK.TRANS64 P0, [R0+URZ+0x120], R5 ;  /* 0x00012005000085a7 */ /* 0x000ea400080010ff */
[----:B--2---:R-:W-:Y:S05]  /*93d0*/  @!P0 BRA `(.L_x_184) ;  /* 0xfffffffc00f08947 */ /* 0x004fea000383ffff */
[----:B------:R-:W-:Y:S05]  /*93e0*/  BRA `(.L_x_185) ;  /* 0xffffffa400b87947 */ /* 0x000fea000383ffff */
.L_x_78:
[----:B------:R-:W-:Y:S07]  /*93f0*/  MOV R0, UR8 ;  /* 0x0000000800007c02 */ /* 0x000fee0008000f00 */
.L_x_186:
[----:B-1----:R1:W2:Y:S02]  /*9400*/  SYNCS.PHASECHK.TRANS64.TRYWAIT P0, [R0+URZ], R5 ;  /* 0x00000005000075a7 */ /* 0x0022a400080011ff */
[----:B--2---:R-:W-:Y:S05]  /*9410*/  @!P0 NANOSLEEP.SYNCS 0x989680 ;  /* 0x009896800000895d */ /* 0x004fea0003900000 */
[----:B------:R-:W2:Y:S02]  /*9420*/  @!P0 SYNCS.PHASECHK.TRANS64 P0, [R0+URZ], R5 ;  /* 0x00000005000085a7 */ /* 0x000ea400080010ff */
[----:B--2---:R-:W-:Y:S05]  /*9430*/  @!P0 BRA `(.L_x_186) ;  /* 0xfffffffc00f08947 */ /* 0x004fea000383ffff */
[----:B------:R-:W-:Y:S05]  /*9440*/  BRA `(.L_x_77) ;  /* 0xffffffa400cc7947 */ /* 0x000fea000383ffff */
.L_x_82:
[----:B-1----:R-:W-:-:S07]  /*9450*/  MOV R0, UR8 ;  /* 0x0000000800007c02 */ /* 0x002fce0008000f00 */
.L_x_187:
[----:B-1----:R1:W2:Y:S02]  /*9460*/  SYNCS.PHASECHK.TRANS64.TRYWAIT P0, [R0+URZ], R3 ;  /* 0x00000003000075a7 */ /* 0x0022a400080011ff */
[----:B--2---:R-:W-:Y:S05]  /*9470*/  @!P0 NANOSLEEP.SYNCS 0x989680 ;  /* 0x009896800000895d */ /* 0x004fea0003900000 */
[----:B------:R-:W2:Y:S02]  /*9480*/  @!P0 SYNCS.PHASECHK.TRANS64 P0, [R0+URZ], R3 ;  /* 0x00000003000085a7 */ /* 0x000ea400080010ff */
[----:B--2---:R-:W-:Y:S05]  /*9490*/  @!P0 BRA `(.L_x_187) ;  /* 0xfffffffc00f08947 */ /* 0x004fea000383ffff */
[----:B------:R-:W-:Y:S05]  /*94a0*/  BRA `(.L_x_188) ;  /* 0xffffffa800c07947 */ /* 0x000fea000383ffff */
.L_x_83:
[----:B------:R-:W-:-:S07]  /*94b0*/  MOV R0, UR8 ;  /* 0x0000000800007c02 */ /* 0x000fce0008000f00 */
.L_x_189:
[----:B-1----:R1:W2:Y:S02]  /*94c0*/  SYNCS.PHASECHK.TRANS64.TRYWAIT P0, [R0+URZ], R3 ;  /* 0x00000003000075a7 */ /* 0x0022a400080011ff */
[----:B--2---:R-:W-:Y:S05]  /*94d0*/  @!P0 NANOSLEEP.SYNCS 0x989680 ;  /* 0x009896800000895d */ /* 0x004fea0003900000 */
[----:B------:R-:W2:Y:S02]  /*94e0*/  @!P0 SYNCS.PHASECHK.TRANS64 P0, [R0+URZ], R3 ;  /* 0x00000003000085a7 */ /* 0x000ea400080010ff */
[----:B--2---:R-:W-:Y:S05]  /*94f0*/  @!P0 BRA `(.L_x_189) ;  /* 0xfffffffc00f08947 */ /* 0x004fea000383ffff */
[----:B------:R-:W-:Y:S05]  /*9500*/  BRA `(.L_x_190) ;  /* 0xffffffa800cc7947 */ /* 0x000fea000383ffff */
.L_x_84:
[----:B------:R-:W-:-:S07]  /*9510*/  MOV R0, UR8 ;  /* 0x0000000800007c02 */ /* 0x000fce0008000f00 */
.L_x_191:
[----:B-1----:R1:W2:Y:S02]  /*9520*/  SYNCS.PHASECHK.TRANS64.TRYWAIT P0, [R0+URZ], R3 ;  /* 0x00000003000075a7 */ /* 0x0022a400080011ff */
[----:B--2---:R-:W-:Y:S05]  /*9530*/  @!P0 NANOSLEEP.SYNCS 0x989680 ;  /* 0x009896800000895d */ /* 0x004fea0003900000 */
[----:B------:R-:W2:Y:S02]  /*9540*/  @!P0 SYNCS.PHASECHK.TRANS64 P0, [R0+URZ], R3 ;  /* 0x00000003000085a7 */ /* 0x000ea400080010ff */
[----:B--2---:R-:W-:Y:S05]  /*9550*/  @!P0 BRA `(.L_x_191) ;  /* 0xfffffffc00f08947 */ /* 0x004fea000383ffff */
[----:B------:R-:W-:Y:S05]  /*9560*/  BRA `(.L_x_192) ;  /* 0xffffffa800d87947 */ /* 0x000fea000383ffff */
.L_x_87:
[----:B------:R-:W-:-:S07]  /*9570*/  MOV R0, UR7 ;  /* 0x0000000700007c02 */ /* 0x000fce0008000f00 */
.L_x_193:
[----:B-1----:R1:W2:Y:S02]  /*9580*/  SYNCS.PHASECHK.TRANS64.TRYWAIT P1, [R0+URZ+0x160], R3 ;  /* 0x00016003000075a7 */ /* 0x0022a400080211ff */
[----:B--2---:R-:W-:Y:S05]  /*9590*/  @!P1 NANOSLEEP.SYNCS 0x989680 ;  /* 0x009896800000995d */ /* 0x004fea0003900000 */
[----:B------:R-:W2:Y:S02]  /*95a0*/  @!P1 SYNCS.PHASECHK.TRANS64 P1, [R0+URZ+0x160], R3 ;  /* 0x00016003000095a7 */ /* 0x000ea400080210ff */
[----:B--2---:R-:W-:Y:S05]  /*95b0*/  @!P1 BRA `(.L_x_193) ;  /* 0xfffffffc00f09947 */ /* 0x004fea000383ffff */
[----:B------:R-:W-:Y:S05]  /*95c0*/  BRA `(.L_x_194) ;  /* 0xffffffac00247947 */ /* 0x000fea000383ffff */
.L_x_92:
[----:B--2---:R2:W4:Y:S02]  /*95d0*/  SYNCS.PHASECHK.TRANS64.TRYWAIT P0, [R0+URZ+0xe0], R3 ;  /* 0x0000e003000075a7 */ /* 0x00452400080011ff */
[----:B----4-:R-:W-:Y:S05]  /*95e0*/  @!P0 NANOSLEEP.SYNCS 0x989680 ;  /* 0x009896800000895d */ /* 0x010fea0003900000 */
[----:B------:R-:W4:Y:S02]  /*95f0*/  @!P0 SYNCS.PHASECHK.TRANS64 P0, [R0+URZ+0xe0], R3 ;  /* 0x0000e003000085a7 */ /* 0x000f2400080010ff */
[----:B----4-:R-:W-:Y:S05]  /*9600*/  @!P0 BRA `(.L_x_92) ;  /* 0xfffffffc00f08947 */ /* 0x010fea000383ffff */
[----:B------:R-:W-:Y:S05]  /*9610*/  BRA `(.L_x_195) ;  /* 0xffffffb000387947 */ /* 0x000fea000383ffff */
.L_x_95:
[----:B------:R-:W-:Y:S07]  /*9620*/  MOV R0, UR7 ;  /* 0x0000000700007c02 */ /* 0x000fee0008000f00 */
.L_x_196:
[----:B--2---:R2:W4:Y:S02]  /*9630*/  SYNCS.PHASECHK.TRANS64.TRYWAIT P0, [R0+URZ+0xd8], R3 ;  /* 0x0000d803000075a7 */ /* 0x00452400080011ff */
[----:B----4-:R-:W-:Y:S05]  /*9640*/  @!P0 NANOSLEEP.SYNCS 0x989680 ;  /* 0x009896800000895d */ /* 0x010fea0003900000 */
[----:B------:R-:W4:Y:S02]  /*9650*/  @!P0 SYNCS.PHASECHK.TRANS64 P0, [R0+URZ+0xd8], R3 ;  /* 0x0000d803000085a7 */ /* 0x000f2400080010ff */
[----:B----4-:R-:W-:Y:S05]  /*9660*/  @!P0 BRA `(.L_x_196) ;  /* 0xfffffffc00f08947 */ /* 0x010fea000383ffff */
[----:B------:R-:W-:Y:S05]  /*9670*/  BRA `(.L_x_94) ;  /* 0xffffffb400187947 */ /* 0x000fea000383ffff */
.L_x_98:
[----:B------:R-:W-:Y:S07]  /*9680*/  MOV R3, UR7 ;  /* 0x0000000700037c02 */ /* 0x000fee0008000f00 */
.L_x_197:
[----:B-1----:R1:W2:Y:S02]  /*9690*/  SYNCS.PHASECHK.TRANS64.TRYWAIT P0, [R3+URZ+0xb0], R12 ;  /* 0x0000b00c030075a7 */ /* 0x0022a400080011ff */
[----:B--2---:R-:W-:Y:S05]  /*96a0*/  @!P0 NANOSLEEP.SYNCS 0x989680 ;  /* 0x009896800000895d */ /* 0x004fea0003900000 */
[----:B------:R-:W2:Y:S02]  /*96b0*/  @!P0 SYNCS.PHASECHK.TRANS64 P0, [R3+URZ+0xb0], R12 ;  /* 0x0000b00c030085a7 */ /* 0x000ea400080010ff */
[----:B--2---:R-:W-:Y:S05]  /*96c0*/  @!P0 BRA `(.L_x_197) ;  /* 0xfffffffc00f08947 */ /* 0x004fea000383ffff */
[----:B------:R-:W-:Y:S05]  /*96d0*/  BRA `(.L_x_198) ;  /* 0xffffffb400907947 */ /* 0x000fea000383ffff */
.L_x_99:
[----:B-1----:R-:W-:Y:S07]  /*96e0*/  MOV R3, UR7 ;  /* 0x0000000700037c02 */ /* 0x002fee0008000f00 */
.L_x_199:
[----:B-1----:R1:W2:Y:S02]  /*96f0*/  SYNCS.PHASECHK.TRANS64.TRYWAIT P0, [R3+URZ+0xb8], R12 ;  /* 0x0000b80c030075a7 */ /* 0x0022a400080011ff */
[----:B--2---:R-:W-:Y:S05]  /*9700*/  @!P0 NANOSLEEP.SYNCS 0x989680 ;  /* 0x009896800000895d */ /* 0x004fea0003900000 */
[----:B------:R-:W2:Y:S02]  /*9710*/  @!P0 SYNCS.PHASECHK.TRANS64 P0, [R3+URZ+0xb8], R12 ;  /* 0x0000b80c030085a7 */ /* 0x000ea400080010ff */
[----:B--2---:R-:W-:Y:S05]  /*9720*/  @!P0 BRA `(.L_x_199) ;  /* 0xfffffffc00f08947 */ /* 0x004fea000383ffff */
[----:B------:R-:W-:Y:S05]  /*9730*/  BRA `(.L_x_200) ;  /* 0xffffffb400cc7947 */ /* 0x000fea000383ffff */
.L_x_100:
[----:B-1----:R-:W-:Y:S07]  /*9740*/  MOV R3, UR7 ;  /* 0x0000000700037c02 */ /* 0x002fee0008000f00 */
.L_x_201:
[----:B-1----:R1:W2:Y:S02]  /*9750*/  SYNCS.PHASECHK.TRANS64.TRYWAIT P0, [R3+URZ+0xc0], R12 ;  /* 0x0000c00c030075a7 */ /* 0x0022a400080011ff */
[----:B--2---:R-:W-:Y:S05]  /*9760*/  @!P0 NANOSLEEP.SYNCS 0x989680 ;  /* 0x009896800000895d */ /* 0x004fea0003900000 */
[----:B------:R-:W2:Y:S02]  /*9770*/  @!P0 SYNCS.PHASECHK.TRANS64 P0, [R3+URZ+0xc0], R12 ;  /* 0x0000c00c030085a7 */ /* 0x000ea400080010ff */
[----:B--2---:R-:W-:Y:S05]  /*9780*/  @!P0 BRA `(.L_x_201) ;  /* 0xfffffffc00f08947 */ /* 0x004fea000383ffff */
[----:B------:R-:W-:Y:S05]  /*9790*/  BRA `(.L_x_202) ;  /* 0xffffffb800147947 */ /* 0x000fea000383ffff */
.L_x_101:
[----:B------:R-:W-:Y:S07]  /*97a0*/  MOV R3, UR7 ;  /* 0x0000000700037c02 */ /* 0x000fee0008000f00 */
.L_x_203:
[----:B-1----:R1:W2:Y:S02]  /*97b0*/  SYNCS.PHASECHK.TRANS64.TRYWAIT P0, [R3+URZ+0xc8], R12 ;  /* 0x0000c80c030075a7 */ /* 0x0022a400080011ff */
[----:B--2---:R-:W-:Y:S05]  /*97c0*/  @!P0 NANOSLEEP.SYNCS 0x989680 ;  /* 0x009896800000895d */ /* 0x004fea0003900000 */
[----:B------:R-:W2:Y:S02]  /*97d0*/  @!P0 SYNCS.PHASECHK.TRANS64 P0, [R3+URZ+0xc8], R12 ;  /* 0x0000c80c030085a7 */ /* 0x000ea400080010ff */
[----:B--2---:R-:W-:Y:S05]  /*97e0*/  @!P0 BRA `(.L_x_203) ;  /* 0xfffffffc00f08947 */ /* 0x004fea000383ffff */
[----:B------:R-:W-:Y:S05]  /*97f0*/  BRA `(.L_x_204) ;  /* 0xffffffb8009c7947 */ /* 0x000fea000383ffff */
.L_x_103:
[----:B------:R-:W-:-:S07]  /*9800*/  MOV R0, UR7 ;  /* 0x0000000700007c02 */ /* 0x000fce0008000f00 */
.L_x_205:
[----:B-1----:R1:W4:Y:S02]  /*9810*/  SYNCS.PHASECHK.TRANS64.TRYWAIT P0, [R0+URZ+0xb0], R3 ;  /* 0x0000b003000075a7 */ /* 0x00232400080011ff */
[----:B----4-:R-:W-:Y:S05]  /*9820*/  @!P0 NANOSLEEP.SYNCS 0x989680 ;  /* 0x009896800000895d */ /* 0x010fea0003900000 */
[----:B------:R-:W4:Y:S02]  /*9830*/  @!P0 SYNCS.PHASECHK.TRANS64 P0, [R0+URZ+0xb0], R3 ;  /* 0x0000b003000085a7 */ /* 0x000f2400080010ff */
[----:B----4-:R-:W-:Y:S05]  /*9840*/  @!P0 BRA `(.L_x_205) ;  /* 0xfffffffc00f08947 */ /* 0x010fea000383ffff */
[----:B------:R-:W-:Y:S05]  /*9850*/  BRA `(.L_x_206) ;  /* 0xffffffbc000c7947 */ /* 0x000fea000383ffff */
.L_x_104:
[----:B-1----:R-:W-:-:S07]  /*9860*/  MOV R0, UR7 ;  /* 0x0000000700007c02 */ /* 0x002fce0008000f00 */
.L_x_207:
[----:B-1----:R1:W4:Y:S02]  /*9870*/  SYNCS.PHASECHK.TRANS64.TRYWAIT P0, [R0+URZ+0xb8], R3 ;  /* 0x0000b803000075a7 */ /* 0x00232400080011ff */
[----:B----4-:R-:W-:Y:S05]  /*9880*/  @!P0 NANOSLEEP.SYNCS 0x989680 ;  /* 0x009896800000895d */ /* 0x010fea0003900000 */
[----:B------:R-:W4:Y:S02]  /*9890*/  @!P0 SYNCS.PHASECHK.TRANS64 P0, [R0+URZ+0xb8], R3 ;  /* 0x0000b803000085a7 */ /* 0x000f2400080010ff */
[----:B----4-:R-:W-:Y:S05]  /*98a0*/  @!P0 BRA `(.L_x_207) ;  /* 0xfffffffc00f08947 */ /* 0x010fea000383ffff */
[----:B------:R-:W-:Y:S05]  /*98b0*/  BRA `(.L_x_208) ;  /* 0xffffffb800fc7947 */ /* 0x000fea000383ffff */
.L_x_105:
[----:B-1----:R-:W-:-:S07]  /*98c0*/  MOV R0, UR7 ;  /* 0x0000000700007c02 */ /* 0x002fce0008000f00 */
.L_x_209:
[----:B-1----:R1:W4:Y:S02]  /*98d0*/  SYNCS.PHASECHK.TRANS64.TRYWAIT P0, [R0+URZ+0xc0], R3 ;  /* 0x0000c003000075a7 */ /* 0x00232400080011ff */
[----:B----4-:R-:W-:Y:S05]  /*98e0*/  @!P0 NANOSLEEP.SYNCS 0x989680 ;  /* 0x009896800000895d */ /* 0x010fea0003900000 */
[----:B------:R-:W4:Y:S02]  /*98f0*/  @!P0 SYNCS.PHASECHK.TRANS64 P0, [R0+URZ+0xc0], R3 ;  /* 0x0000c003000085a7 */ /* 0x000f2400080010ff */
[----:B----4-:R-:W-:Y:S05]  /*9900*/  @!P0 BRA `(.L_x_209) ;  /* 0xfffffffc00f08947 */ /* 0x010fea000383ffff */
[----:B------:R-:W-:Y:S05]  /*9910*/  BRA `(.L_x_210) ;  /* 0xffffffb800ec7947 */ /* 0x000fea000383ffff */
.L_x_107:
[----:B--2---:R2:W4:Y:S02]  /*9920*/  SYNCS.PHASECHK.TRANS64.TRYWAIT P0, [R0+URZ+0xe0], R3 ;  /* 0x0000e003000075a7 */ /* 0x00452400080011ff */
[----:B----4-:R-:W-:Y:S05]  /*9930*/  @!P0 NANOSLEEP.SYNCS 0x989680 ;  /* 0x009896800000895d */ /* 0x010fea0003900000 */
[----:B------:R-:W4:Y:S02]  /*9940*/  @!P0 SYNCS.PHASECHK.TRANS64 P0, [R0+URZ+0xe0], R3 ;  /* 0x0000e003000085a7 */ /* 0x000f2400080010ff */
[----:B----4-:R-:W-:Y:S05]  /*9950*/  @!P0 BRA `(.L_x_107) ;  /* 0xfffffffc00f08947 */ /* 0x010fea000383ffff */
[----:B------:R-:W-:Y:S05]  /*9960*/  BRA `(.L_x_211) ;  /* 0xffffffbc00b47947 */ /* 0x000fea000383ffff */
.L_x_118:
[----:B-1----:R-:W-:Y:S04]  /*9970*/  MOV R0, UR48 ;  /* 0x0000003000007c02 */ /* 0x002fe80008000f00 */
[----:B------:R1:W3:Y:S03]  /*9980*/  SYNCS.PHASECHK.TRANS64.TRYWAIT P1, [R0+URZ+0x90], R5 ;  /* 0x00009005000075a7 */ /* 0x0002e600080211ff */
[----:B---3--:R-:W-:Y:S05]  /*9990*/  @!P1 NANOSLEEP.SYNCS 0x989680 ;  /* 0x009896800000995d */ /* 0x008fea0003900000 */
[----:B------:R-:W3:Y:S02]  /*99a0*/  @!P1 SYNCS.PHASECHK.TRANS64 P1, [R0+URZ+0x90], R5 ;  /* 0x00009005000095a7 */ /* 0x000ee400080210ff */
[----:B---3--:R-:W-:Y:S05]  /*99b0*/  @!P1 BRA `(.L_x_118) ;  /* 0xfffffffc00ec9947 */ /* 0x008fea000383ffff */
[----:B------:R-:W-:Y:S05]  /*99c0*/  BRA `(.L_x_117) ;  /* 0xffffffc800c07947 */ /* 0x000fea000383ffff */
.L_x_120:
[----:B-1----:R1:W4:Y:S02]  /*99d0*/  SYNCS.PHASECHK.TRANS64.TRYWAIT P0, [R88+URZ+0x100], R3 ;  /* 0x00010003580075a7 */ /* 0x00232400080011ff */
[----:B----4-:R-:W-:Y:S05]  /*99e0*/  @!P0 NANOSLEEP.SYNCS 0x989680 ;  /* 0x009896800000895d */ /* 0x010fea0003900000 */
[----:B------:R-:W4:Y:S02]  /*99f0*/  @!P0 SYNCS.PHASECHK.TRANS64 P0, [R88+URZ+0x100], R3 ;  /* 0x00010003580085a7 */ /* 0x000f2400080010ff */
[----:B----4-:R-:W-:Y:S05]  /*9a00*/  @!P0 BRA `(.L_x_120) ;  /* 0xfffffffc00f08947 */ /* 0x010fea000383ffff */
[----:B------:R-:W-:Y:S05]  /*9a10*/  BRA `(.L_x_119) ;  /* 0xffffffc800e87947 */ /* 0x000fea000383ffff */
.L_x_129:
[----:B-1----:R1:W2:Y:S02]  /*9a20*/  SYNCS.PHASECHK.TRANS64.TRYWAIT P0, [R3+URZ+0x90], R0 ;  /* 0x00009000030075a7 */ /* 0x0022a400080011ff */
[----:B--2---:R-:W-:Y:S05]  /*9a30*/  @!P0 NANOSLEEP.SYNCS 0x989680 ;  /* 0x009896800000895d */ /* 0x004fea0003900000 */
[----:B------:R-:W2:Y:S02]  /*9a40*/  @!P0 SYNCS.PHASECHK.TRANS64 P0, [R3+URZ+0x90], R0 ;  /* 0x00009000030085a7 */ /* 0x000ea400080010ff */
[----:B--2---:R-:W-:Y:S05]  /*9a50*/  @!P0 BRA `(.L_x_129) ;  /* 0xfffffffc00f08947 */ /* 0x004fea000383ffff */
[----:B------:R-:W-:Y:S05]  /*9a60*/  BRA `(.L_x_128) ;  /* 0xffffffd400047947 */ /* 0x000fea000383ffff */
.L_x_137:
[----:B-1----:R1:W2:Y:S02]  /*9a70*/  SYNCS.PHASECHK.TRANS64.TRYWAIT P0, [R92+URZ+0x90], R5 ;  /* 0x000090055c0075a7 */ /* 0x0022a400080011ff */
[----:B--2---:R-:W-:Y:S05]  /*9a80*/  @!P0 NANOSLEEP.SYNCS 0x989680 ;  /* 0x009896800000895d */ /* 0x004fea0003900000 */
[----:B------:R-:W2:Y:S02]  /*9a90*/  @!P0 SYNCS.PHASECHK.TRANS64 P0, [R92+URZ+0x90], R5 ;  /* 0x000090055c0085a7 */ /* 0x000ea400080010ff */
[----:B--2---:R-:W-:Y:S05]  /*9aa0*/  @!P0 BRA `(.L_x_137) ;  /* 0xfffffffc00f08947 */ /* 0x004fea000383ffff */
[----:B------:R-:W-:Y:S05]  /*9ab0*/  BRA `(.L_x_136) ;  /* 0xffffffdc00447947 */ /* 0x000fea000383ffff */
.L_x_145:
[----:B-1----:R1:W2:Y:S02]  /*9ac0*/  SYNCS.PHASECHK.TRANS64.TRYWAIT P0, [R92+URZ+0x90], R5 ;  /* 0x000090055c0075a7 */ /* 0x0022a400080011ff */
[----:B--2---:R-:W-:Y:S05]  /*9ad0*/  @!P0 NANOSLEEP.SYNCS 0x989680 ;  /* 0x009896800000895d */ /* 0x004fea0003900000 */
[----:B------:R-:W2:Y:S02]  /*9ae0*/  @!P0 SYNCS.PHASECHK.TRANS64 P0, [R92+URZ+0x90], R5 ;  /* 0x000090055c0085a7 */ /* 0x000ea400080010ff */
[----:B--2---:R-:W-:Y:S05]  /*9af0*/  @!P0 BRA `(.L_x_145) ;  /* 0xfffffffc00f08947 */ /* 0x004fea000383ffff */
[----:B------:R-:W-:Y:S05]  /*9b00*/  BRA `(.L_x_144) ;  /* 0xffffffe400847947 */ /* 0x000fea000383ffff */
        .weak           $__internal_0_$__cuda_sm10x_tcgen05_guardrail_trap_col_being_dealloced_not_returned_by_alloc
        .type           $__internal_0_$__cuda_sm10x_tcgen05_guardrail_trap_col_being_dealloced_not_returned_by_alloc,@function
        .size           $__internal_0_$__cuda_sm10x_tcgen05_guardrail_trap_col_being_dealloced_not_returned_by_alloc,($__internal_1_$__cuda_sm10x_tcgen05_guardrail_trap_phase_invalid_during_alloc - $__internal_0_$__cuda_sm10x_tcgen05_guardrail_trap_col_being_dealloced_not_returned_by_alloc)
$__internal_0_$__cuda_sm10x_tcgen05_guardrail_trap_col_being_dealloced_not_returned_by_alloc:
[----:B------:R-:W-:Y:S05]  /*9b10*/  BPT.TRAP 0x1 ;  /* 0x000000040000795c */ /* 0x000fea0000300000 */
[----:B------:R-:W-:-:S04]  /*9b20*/  HFMA2 R3, -RZ, RZ, 0, 0 ;  /* 0x00000000ff037431 */ /* 0x000fc800000001ff */
[----:B------:R-:W-:Y:S05]  /*9b30*/  RET.REL.NODEC R2 `(_ZN7cutlass13device_kernelINS_4gemm6kernel13GemmUniversalIN4cute5tupleIJiiiiEEENS1_10collective13CollectiveMmaINS1_35MainloopSm100TmaUmmaWarpSpecializedILi9ELi2ELi4ENS5_IJNS4_1CILi2EEENSA_ILi1EEESC_EEEEENS5_IJNSA_ILi256EEENSA_ILi64EEENSA_ILi32EEEEEENS_10tfloat32_tENS5_IJlSC_lEEESJ_SK_NS4_8TiledMMAINS4_8MMA_AtomIJNS4_23SM100_MMA_TF32_2x1SM_SSISJ_SJ_fLi256ELi64ELNS4_4UMMA5MajorE0ELSP_0ELNSO_7ScaleInE0ELSQ_0EEEEEENS4_6LayoutINS5_IJSC_SC_SC_EEENS5_IJNSA_ILi0EEESV_SV_EEEEENS5_IJNS4_10UnderscoreESY_SY_EEEEENS4_18SM100_TMA_2SM_LOADENS4_14ComposedLayoutINS4_7SwizzleILi3ELi4ELi3EEENS4_18smem_ptr_flag_bitsILi32EEENST_INS5_IJNSA_ILi8EEESH_EEENS5_IJSH_SC_EEEEEEEvNS4_8identityES11_S1B_vS1C_EENS_8epilogue10collective18CollectiveEpilogueINS1E_23Sm100TmaWarpSpecializedILi4ELi2ELi16ELb1ELb0EEEJNS5_IJNSA_ILi128EEESG_SH_EEENS5_IJNST_IS1J_SC_EENST_INSA_ILi16EEESC_EEEEESJ_SK_SJ_SK_NS1E_6fusion15FusionCallbacksIS1I_NS1P_17LinearCombinationISJ_fSJ_fLNS_15FloatRoundStyleE2EEES1K_S1O_JEEENS4_5SM1004TMEM4LOAD26SM100_TMEM_LOAD_32dp32b16xENS4_13SM90_TMA_LOADENS12_INS13_ILi2ELi4ELi3EEES16_NST_INS5_IJS17_S1M_EEENS5_IJS1M_SC_EEEEEEENS4_39AutoVectorizingCopyWithAssumedAlignmentILi128EEENS4_14SM90_TMA_STOREES24_S26_S26_EEEvvEEEEvNT_6ParamsE) ;  /* 0xffffff6402307950 */ /* 0x000fea0003c3ffff */
        .weak           $__internal_1_$__cuda_sm10x_tcgen05_guardrail_trap_phase_invalid_during_alloc
        .type           $__internal_1_$__cuda_sm10x_tcgen05_guardrail_trap_phase_invalid_during_alloc,@function
        .size           $__internal_1_$__cuda_sm10x_tcgen05_guardrail_trap_phase_invalid_during_alloc,($__internal_2_$__cuda_sm10x_tcgen05_guardrail_trap_unallocated_columns_being_dealloced - $__internal_1_$__cuda_sm10x_tcgen05_guardrail_trap_phase_invalid_during_alloc)
$__internal_1_$__cuda_sm10x_tcgen05_guardrail_trap_phase_invalid_during_alloc:
[----:B------:R-:W-:Y:S05]  /*9b40*/  BPT.TRAP 0x1 ;  /* 0x000000040000795c */ /* 0x000fea0000300000 */
[----:B------:R-:W-:-:S04]  /*9b50*/  MOV R3, 0x0 ;  /* 0x0000000000037802 */ /* 0x000fc80000000f00 */
[----:B------:R-:W-:Y:S05]  /*9b60*/  RET.REL.NODEC R2 `(_ZN7cutlass13device_kernelINS_4gemm6kernel13GemmUniversalIN4cute5tupleIJiiiiEEENS1_10collective13CollectiveMmaINS1_35MainloopSm100TmaUmmaWarpSpecializedILi9ELi2ELi4ENS5_IJNS4_1CILi2EEENSA_ILi1EEESC_EEEEENS5_IJNSA_ILi256EEENSA_ILi64EEENSA_ILi32EEEEEENS_10tfloat32_tENS5_IJlSC_lEEESJ_SK_NS4_8TiledMMAINS4_8MMA_AtomIJNS4_23SM100_MMA_TF32_2x1SM_SSISJ_SJ_fLi256ELi64ELNS4_4UMMA5MajorE0ELSP_0ELNSO_7ScaleInE0ELSQ_0EEEEEENS4_6LayoutINS5_IJSC_SC_SC_EEENS5_IJNSA_ILi0EEESV_SV_EEEEENS5_IJNS4_10UnderscoreESY_SY_EEEEENS4_18SM100_TMA_2SM_LOADENS4_14ComposedLayoutINS4_7SwizzleILi3ELi4ELi3EEENS4_18smem_ptr_flag_bitsILi32EEENST_INS5_IJNSA_ILi8EEESH_EEENS5_IJSH_SC_EEEEEEEvNS4_8identityES11_S1B_vS1C_EENS_8epilogue10collective18CollectiveEpilogueINS1E_23Sm100TmaWarpSpecializedILi4ELi2ELi16ELb1ELb0EEEJNS5_IJNSA_ILi128EEESG_SH_EEENS5_IJNST_IS1J_SC_EENST_INSA_ILi16EEESC_EEEEESJ_SK_SJ_SK_NS1E_6fusion15FusionCallbacksIS1I_NS1P_17LinearCombinationISJ_fSJ_fLNS_15FloatRoundStyleE2EEES1K_S1O_JEEENS4_5SM1004TMEM4LOAD26SM100_TMEM_LOAD_32dp32b16xENS4_13SM90_TMA_LOADENS12_INS13_ILi2ELi4ELi3EEES16_NST_INS5_IJS17_S1M_EEENS5_IJS1M_SC_EEEEEEENS4_39AutoVectorizingCopyWithAssumedAlignmentILi128EEENS4_14SM90_TMA_STOREES24_S26_S26_EEEvvEEEEvNT_6ParamsE) ;  /* 0xffffff6402247950 */ /* 0x000fea0003c3ffff */
        .weak           $__internal_2_$__cuda_sm10x_tcgen05_guardrail_trap_unallocated_columns_being_dealloced
        .type           $__internal_2_$__cuda_sm10x_tcgen05_guardrail_trap_unallocated_columns_being_dealloced,@function
        .size           $__internal_2_$__cuda_sm10x_tcgen05_guardrail_trap_unallocated_columns_being_dealloced,(.L_x_213 - $__internal_2_$__cuda_sm10x_tcgen05_guardrail_trap_unallocated_columns_being_dealloced)
$__internal_2_$__cuda_sm10x_tcgen05_guardrail_trap_unallocated_columns_being_dealloced:
[----:B------:R-:W-:Y:S05]  /*9b70*/  BPT.TRAP 0x1 ;  /* 0x000000040000795c */ /* 0x000fea0000300000 */
[----:B------:R-:W-:-:S04]  /*9b80*/  HFMA2 R3, -RZ, RZ, 0, 0 ;  /* 0x00000000ff037431 */ /* 0x000fc800000001ff */
[----:B------:R-:W-:Y:S05]  /*9b90*/  RET.REL.NODEC R2 `(_ZN7cutlass13device_kernelINS_4gemm6kernel13GemmUniversalIN4cute5tupleIJiiiiEEENS1_10collective13CollectiveMmaINS1_35MainloopSm100TmaUmmaWarpSpecializedILi9ELi2ELi4ENS5_IJNS4_1CILi2EEENSA_ILi1EEESC_EEEEENS5_IJNSA_ILi256EEENSA_ILi64EEENSA_ILi32EEEEEENS_10tfloat32_tENS5_IJlSC_lEEESJ_SK_NS4_8TiledMMAINS4_8MMA_AtomIJNS4_23SM100_MMA_TF32_2x1SM_SSISJ_SJ_fLi256ELi64ELNS4_4UMMA5MajorE0ELSP_0ELNSO_7ScaleInE0ELSQ_0EEEEEENS4_6LayoutINS5_IJSC_SC_SC_EEENS5_IJNSA_ILi0EEESV_SV_EEEEENS5_IJNS4_10UnderscoreESY_SY_EEEEENS4_18SM100_TMA_2SM_LOADENS4_14ComposedLayoutINS4_7SwizzleILi3ELi4ELi3EEENS4_18smem_ptr_flag_bitsILi32EEENST_INS5_IJNSA_ILi8EEESH_EEENS5_IJSH_SC_EEEEEEEvNS4_8identityES11_S1B_vS1C_EENS_8epilogue10collective18CollectiveEpilogueINS1E_23Sm100TmaWarpSpecializedILi4ELi2ELi16ELb1ELb0EEEJNS5_IJNSA_ILi128EEESG_SH_EEENS5_IJNST_IS1J_SC_EENST_INSA_ILi16EEESC_EEEEESJ_SK_SJ_SK_NS1E_6fusion15FusionCallbacksIS1I_NS1P_17LinearCombinationISJ_fSJ_fLNS_15FloatRoundStyleE2EEES1K_S1O_JEEENS4_5SM1004TMEM4LOAD26SM100_TMEM_LOAD_32dp32b16xENS4_13SM90_TMA_LOADENS12_INS13_ILi2ELi4ELi3EEES16_NST_INS5_IJS17_S1M_EEENS5_IJS1M_SC_EEEEEEENS4_39AutoVectorizingCopyWithAssumedAlignmentILi128EEENS4_14SM90_TMA_STOREES24_S26_S26_EEEvvEEEEvNT_6ParamsE) ;  /* 0xffffff6402187950 */ /* 0x000fea0003c3ffff */
.L_x_212:
[----:B------:R-:W-:-:S00]  /*9ba0*/  BRA `(.L_x_212) ;  /* 0xfffffffc00fc7947 */ /* 0x000fc0000383ffff */
[----:B------:R-:W-:-:S00]  /*9bb0*/  NOP ;  /* 0x0000000000007918 */ /* 0x000fc00000000000 */
        /* <DEDUP_REMOVED lines=12> */
.L_x_213:


//--------------------- .nv.global.init           --------------------------
	.section	.nv.global.init,"aw",@progbits
.nv.global.init:
	.type		$str$27,@object
	.size		$str$27,($str$28 - $str$27)
$str$27:
        /*0000*/ 	.byte	0x28, 0x61, 0x64, 0x64, 0x72, 0x65, 0x73, 0x73, 0x20, 0x26, 0x20, 0x6d, 0x61, 0x73, 0x6b, 0x29
        /*0010*/ 	.byte	0x20, 0x3d, 0x3d, 0x20, 0x30, 0x00
	.type		$str$28,@object
	.size		$str$28,($str$26 - $str$28)
$str$28:
        /*0016*/ 	.byte	0x2f, 0x74, 0x6d, 0x70, 0x2f, 0x63, 0x75, 0x74, 0x6c, 0x61, 0x73, 0x73, 0x5f, 0x73, 0x77, 0x65
        /*0026*/ 	.byte	0x65, 0x70, 0x5f, 0x73, 0x72, 0x63, 0x2f, 0x69, 0x6e, 0x63, 0x6c, 0x75, 0x64, 0x65, 0x2f, 0x63
        /*0036*/ 	.byte	0x75, 0x74, 0x65, 0x2f, 0x70, 0x6f, 0x69, 0x6e, 0x74, 0x65, 0x72, 0x5f, 0x66, 0x6c, 0x61, 0x67
        /*0046*/ 	.byte	0x67, 0x65, 0x64, 0x2e, 0x68, 0x70, 0x70, 0x00
	.type		$str$26,@object
	.size		$str$26,($str$25 - $str$26)
$str$26:
        /*004e*/ 	.byte	0x2f, 0x74, 0x6d, 0x70, 0x2f, 0x63, 0x75, 0x74, 0x6c, 0x61, 0x73, 0x73, 0x5f, 0x73, 0x77, 0x65
        /*005e*/ 	.byte	0x65, 0x70, 0x5f, 0x73, 0x72, 0x63, 0x2f, 0x69, 0x6e, 0x63, 0x6c, 0x75, 0x64, 0x65, 0x2f, 0x63
        /*006e*/ 	.byte	0x75, 0x74, 0x65, 0x2f, 0x61, 0x74, 0x6f, 0x6d, 0x2f, 0x63, 0x6f, 0x70, 0x79, 0x5f, 0x74, 0x72
        /*007e*/ 	.byte	0x61, 0x69, 0x74, 0x73, 0x5f, 0x73, 0x6d, 0x31, 0x30, 0x30, 0x2e, 0x68, 0x70, 0x70, 0x00
	.type		$str$25,@object
	.size		$str$25,(__unnamed_1 - $str$25)
$str$25:
        /*008d*/ 	.byte	0x28, 0x28, 0x75, 0x69, 0x6e, 0x74, 0x33, 0x32, 0x5f, 0x74, 0x28, 0x74, 0x68, 0x72, 0x65, 0x61
        /*009d*/ 	.byte	0x64, 0x49, 0x64, 0x78, 0x2e, 0x78, 0x29, 0x20, 0x2f, 0x20, 0x33, 0x32, 0x29, 0x20, 0x25, 0x20
        /*00ad*/ 	.byte	0x34, 0x29, 0x20, 0x3d, 0x3d, 0x20, 0x28, 0x28, 0x28, 0x74, 0x6d, 0x65, 0x6d, 0x5f, 0x61, 0x64
        /*00bd*/ 	.byte	0x64, 0x72, 0x20, 0x3e, 0x3e, 0x20, 0x31, 0x36, 0x29, 0x20, 0x2f, 0x20, 0x33, 0x32, 0x29, 0x20
        /*00cd*/ 	.byte	0x25, 0x20, 0x34, 0x29, 0x00
	.type		__unnamed_1,@object
	.size		__unnamed_1,(__unnamed_2 - __unnamed_1)
__unnamed_1:
        /*00d2*/ 	.byte	0x61, 0x75, 0x74, 0x6f, 0x20, 0x63, 0x75, 0x74, 0x65, 0x3a, 0x3a, 0x61, 0x73, 0x5f, 0x70, 0x6f
        /* <DEDUP_REMOVED lines=24> */
        /*0262*/ 	.byte	0x32, 0x30, 0x34, 0x38, 0x3e, 0x3e, 0x3e, 0x3e, 0x5d, 0x00
	.type		__unnamed_2,@object
	.size		__unnamed_2,(.L_2 - __unnamed_2)
__unnamed_2:
        /* <DEDUP_REMOVED lines=42> */
        /*050c*/ 	.byte	0x3e, 0x5d, 0x00
.L_2:


//--------------------- .nv.shared._ZN7cutlass13device_kernelINS_4gemm6kernel13GemmUniversalIN4cute5tupleIJiiiiEEENS1_10collective13CollectiveMmaINS1_35MainloopSm100TmaUmmaWarpSpecializedILi9ELi2ELi4ENS5_IJNS4_1CILi2EEENSA_ILi1EEESC_EEEEENS5_IJNSA_ILi256EEENSA_ILi64EEENSA_ILi32EEEEEENS_10tfloat32_tENS5_IJlSC_lEEESJ_SK_NS4_8TiledMMAINS4_8MMA_AtomIJNS4_23SM100_MMA_TF32_2x1SM_SSISJ_SJ_fLi256ELi64ELNS4_4UMMA5MajorE0ELSP_0ELNSO_7ScaleInE0ELSQ_0EEEEEENS4_6LayoutINS5_IJSC_SC_SC_EEENS5_IJNSA_ILi0EEESV_SV_EEEEENS5_IJNS4_10UnderscoreESY_SY_EEEEENS4_18SM100_TMA_2SM_LOADENS4_14ComposedLayoutINS4_7SwizzleILi3ELi4ELi3EEENS4_18smem_ptr_flag_bitsILi32EEENST_INS5_IJNSA_ILi8EEESH_EEENS5_IJSH_SC_EEEEEEEvNS4_8identityES11_S1B_vS1C_EENS_8epilogue10collective18CollectiveEpilogueINS1E_23Sm100TmaWarpSpecializedILi4ELi2ELi16ELb1ELb0EEEJNS5_IJNSA_ILi128EEESG_SH_EEENS5_IJNST_IS1J_SC_EENST_INSA_ILi16EEESC_EEEEESJ_SK_SJ_SK_NS1E_6fusion15FusionCallbacksIS1I_NS1P_17LinearCombinationISJ_fSJ_fLNS_15FloatRoundStyleE2EEES1K_S1O_JEEENS4_5SM1004TMEM4LOAD26SM100_TMEM_LOAD_32dp32b16xENS4_13SM90_TMA_LOADENS12_INS13_ILi2ELi4ELi3EEES16_NST_INS5_IJS17_S1M_EEENS5_IJS1M_SC_EEEEEEENS4_39AutoVectorizingCopyWithAssumedAlignmentILi128EEENS4_14SM90_TMA_STOREES24_S26_S26_EEEvvEEEEvNT_6ParamsE --------------------------
	.section	.nv.shared._ZN7cutlass13device_kernelINS_4gemm6kernel13GemmUniversalIN4cute5tupleIJiiiiEEENS1_10collective13CollectiveMmaINS1_35MainloopSm100TmaUmmaWarpSpecializedILi9ELi2ELi4ENS5_IJNS4_1CILi2EEENSA_ILi1EEESC_EEEEENS5_IJNSA_ILi256EEENSA_ILi64EEENSA_ILi32EEEEEENS_10tfloat32_tENS5_IJlSC_lEEESJ_SK_NS4_8TiledMMAINS4_8MMA_AtomIJNS4_23SM100_MMA_TF32_2x1SM_SSISJ_SJ_fLi256ELi64ELNS4_4UMMA5MajorE0ELSP_0ELNSO_7ScaleInE0ELSQ_0EEEEEENS4_6LayoutINS5_IJSC_SC_SC_EEENS5_IJNSA_ILi0EEESV_SV_EEEEENS5_IJNS4_10UnderscoreESY_SY_EEEEENS4_18SM100_TMA_2SM_LOADENS4_14ComposedLayoutINS4_7SwizzleILi3ELi4ELi3EEENS4_18smem_ptr_flag_bitsILi32EEENST_INS5_IJNSA_ILi8EEESH_EEENS5_IJSH_SC_EEEEEEEvNS4_8identityES11_S1B_vS1C_EENS_8epilogue10collective18CollectiveEpilogueINS1E_23Sm100TmaWarpSpecializedILi4ELi2ELi16ELb1ELb0EEEJNS5_IJNSA_ILi128EEESG_SH_EEENS5_IJNST_IS1J_SC_EENST_INSA_ILi16EEESC_EEEEESJ_SK_SJ_SK_NS1E_6fusion15FusionCallbacksIS1I_NS1P_17LinearCombinationISJ_fSJ_fLNS_15FloatRoundStyleE2EEES1K_S1O_JEEENS4_5SM1004TMEM4LOAD26SM100_TMEM_LOAD_32dp32b16xENS4_13SM90_TMA_LOADENS12_INS13_ILi2ELi4ELi3EEES16_NST_INS5_IJS17_S1M_EEENS5_IJS1M_SC_EEEEEEENS4_39AutoVectorizingCopyWithAssumedAlignmentILi128EEENS4_14SM90_TMA_STOREES24_S26_S26_EEEvvEEEEvNT_6ParamsE,"aw",@nobits
	.sectionflags	@""
	.align	16
	.zero		1024


//--------------------- .nv.shared.reserved.0     --------------------------
	.section	.nv.shared.reserved.0,"aw",@nobits
	.weak		__nv_reservedSMEM_offset_0_alias
	.size		__nv_reservedSMEM_offset_0_alias, 0, 64
	.other		__nv_reservedSMEM_offset_0_alias,@"STO_CUDA_RESERVED_SHARED STV_DEFAULT"
__nv_reservedSMEM_offset_0_alias:
	.zero		0
.nv.shared.reserved.0:
	.zero		64
	.weak		__nv_reservedSMEM_tcgen05_partition
	.type		__nv_reservedSMEM_tcgen05_partition,@object
	.size		__nv_reservedSMEM_tcgen05_partition,(.L_0 - __nv_reservedSMEM_tcgen05_partition)
__nv_reservedSMEM_tcgen05_partition:
	.zero		32
.L_0:


//--------------------- .nv.global                --------------------------
	.section	.nv.global,"aw",@nobits
.nv.global:
	.type		_ZN40_INTERNAL_ecb856c0_4_k_cu_ee76f587_107264cute1_E,@object
	.size		_ZN40_INTERNAL_ecb856c0_4_k_cu_ee76f587_107264cute1_E,(_ZN40_INTERNAL_ecb856c0_4_k_cu_ee76f587_107264cuda3std3__45__cpo6cbeginE - _ZN40_INTERNAL_ecb856c0_4_k_cu_ee76f587_107264cute1_E)
_ZN40_INTERNAL_ecb856c0_4_k_cu_ee76f587_107264cute1_E:
	.zero		1
	.type		_ZN40_INTERNAL_ecb856c0_4_k_cu_ee76f587_107264cuda3std3__45__cpo6cbeginE,@object
	.size		_ZN40_INTERNAL_ecb856c0_4_k_cu_ee76f587_107264cuda3std3__45__cpo6cbeginE,(_ZN40_INTERNAL_ecb856c0_4_k_cu_ee76f587_107264cuda3std3__48in_placeE - _ZN40_INTERNAL_ecb856c0_4_k_cu_ee76f587_107264cuda3std3__45__cpo6cbeginE)
_ZN40_INTERNAL_ecb856c0_4_k_cu_ee76f587_107264cuda3std3__45__cpo6cbeginE:
	.zero		1
	.type		_ZN40_INTERNAL_ecb856c0_4_k_cu_ee76f587_107264cuda3std3__48in_placeE,@object
	.size		_ZN40_INTERNAL_ecb856c0_4_k_cu_ee76f587_107264cuda3std3__48in_placeE,(_ZN40_INTERNAL_ecb856c0_4_k_cu_ee76f587_107264cuda3std6ranges3__45__cpo9iter_moveE - _ZN40_INTERNAL_ecb856c0_4_k_cu_ee76f587_107264cuda3std3__48in_placeE)
_ZN40_INTERNAL_ecb856c0_4_k_cu_ee76f587_107264cuda3std3__48in_placeE:
	.zero		1
	.type		_ZN40_INTERNAL_ecb856c0_4_k_cu_ee76f587_107264cuda3std6ranges3__45__cpo9iter_moveE,@object
	.size		_ZN40_INTERNAL_ecb856c0_4_k_cu_ee76f587_107264cuda3std6ranges3__45__cpo9iter_moveE,(_ZN40_INTERNAL_ecb856c0_4_k_cu_ee76f587_107264cuda3std3__45__cpo5beginE - _ZN40_INTERNAL_ecb856c0_4_k_cu_ee76f587_107264cuda3std6ranges3__45__cpo9iter_moveE)
_ZN40_INTERNAL_ecb856c0_4_k_cu_ee76f587_107264cuda3std6ranges3__45__cpo9iter_moveE:
	.zero		1
	.type		_ZN40_INTERNAL_ecb856c0_4_k_cu_ee76f587_107264cuda3std3__45__cpo5beginE,@object
	.size		_ZN40_INTERNAL_ecb856c0_4_k_cu_ee76f587_107264cuda3std3__45__cpo5beginE,(_ZN40_INTERNAL_ecb856c0_4_k_cu_ee76f587_107264cuda3std3__442_GLOBAL__N__ecb856c0_4_k_cu_ee76f587_107266ignoreE - _ZN40_INTERNAL_ecb856c0_4_k_cu_ee76f587_107264cuda3std3__45__cpo5beginE)
_ZN40_INTERNAL_ecb856c0_4_k_cu_ee76f587_107264cuda3std3__45__cpo5beginE:
	.zero		1
	.type		_ZN40_INTERNAL_ecb856c0_4_k_cu_ee76f587_107264cuda3std3__442_GLOBAL__N__ecb856c0_4_k_cu_ee76f587_107266ignoreE,@object
	.size		_ZN40_INTERNAL_ecb856c0_4_k_cu_ee76f587_107264cuda3std3__442_GLOBAL__N__ecb856c0_4_k_cu_ee76f587_107266ignoreE,(_ZN40_INTERNAL_ecb856c0_4_k_cu_ee76f587_107264cute7productE - _ZN40_INTERNAL_ecb856c0_4_k_cu_ee76f587_107264cuda3std3__442_GLOBAL__N__ecb856c0_4_k_cu_ee76f587_107266ignoreE)
_ZN40_INTERNAL_ecb856c0_4_k_cu_ee76f587_107264cuda3std3__442_GLOBAL__N__ecb856c0_4_k_cu_ee76f587_107266ignoreE:
	.zero		1
	.type		_ZN40_INTERNAL_ecb856c0_4_k_cu_ee76f587_107264cute7productE,@object
	.size		_ZN40_INTERNAL_ecb856c0_4_k_cu_ee76f587_107264cute7productE,(_ZN40_INTERNAL_ecb856c0_4_k_cu_ee76f587_107264cuda3std3__45__cpo3endE - _ZN40_INTERNAL_ecb856c0_4_k_cu_ee76f587_107264cute7productE)
_ZN40_INTERNAL_ecb856c0_4_k_cu_ee76f587_107264cute7productE:
	.zero		1
	.type		_ZN40_INTERNAL_ecb856c0_4_k_cu_ee76f587_107264cuda3std3__45__cpo3endE,@object
	.size		_ZN40_INTERNAL_ecb856c0_4_k_cu_ee76f587_107264cuda3std3__45__cpo3endE,(_ZN40_INTERNAL_ecb856c0_4_k_cu_ee76f587_107264cuda3std3__419piecewise_constructE - _ZN40_INTERNAL_ecb856c0_4_k_cu_ee76f587_107264cuda3std3__45__cpo3endE)
_ZN40_INTERNAL_ecb856c0_4_k_cu_ee76f587_107264cuda3std3__45__cpo3endE:
	.zero		1
	.type		_ZN40_INTERNAL_ecb856c0_4_k_cu_ee76f587_107264cuda3std3__419piecewise_constructE,@object
	.size		_ZN40_INTERNAL_ecb856c0_4_k_cu_ee76f587_107264cuda3std3__419piecewise_constructE,(_ZN40_INTERNAL_ecb856c0_4_k_cu_ee76f587_107264cuda3std3__45__cpo4cendE - _ZN40_INTERNAL_ecb856c0_4_k_cu_ee76f587_107264cuda3std3__419piecewise_constructE)
_ZN40_INTERNAL_ecb856c0_4_k_cu_ee76f587_107264cuda3std3__419piecewise_constructE:
	.zero		1
	.type		_ZN40_INTERNAL_ecb856c0_4_k_cu_ee76f587_107264cuda3std3__45__cpo4cendE,@object
	.size		_ZN40_INTERNAL_ecb856c0_4_k_cu_ee76f587_107264cuda3std3__45__cpo4cendE,(_ZN40_INTERNAL_ecb856c0_4_k_cu_ee76f587_107264cuda3std6ranges3__45__cpo4swapE - _ZN40_INTERNAL_ecb856c0_4_k_cu_ee76f587_107264cuda3std3__45__cpo4cendE)
_ZN40_INTERNAL_ecb856c0_4_k_cu_ee76f587_107264cuda3std3__45__cpo4cendE:
	.zero		1
	.type		_ZN40_INTERNAL_ecb856c0_4_k_cu_ee76f587_107264cuda3std6ranges3__45__cpo4swapE,@object
	.size		_ZN40_INTERNAL_ecb856c0_4_k_cu_ee76f587_107264cuda3std6ranges3__45__cpo4swapE,(.L_10 - _ZN40_INTERNAL_ecb856c0_4_k_cu_ee76f587_107264cuda3std6ranges3__45__cpo4swapE)
_ZN40_INTERNAL_ecb856c0_4_k_cu_ee76f587_107264cuda3std6ranges3__45__cpo4swapE:
	.zero		1
.L_10:


//--------------------- .nv.constant0._ZN7cutlass13device_kernelINS_4gemm6kernel13GemmUniversalIN4cute5tupleIJiiiiEEENS1_10collective13CollectiveMmaINS1_35MainloopSm100TmaUmmaWarpSpecializedILi9ELi2ELi4ENS5_IJNS4_1CILi2EEENSA_ILi1EEESC_EEEEENS5_IJNSA_ILi256EEENSA_ILi64EEENSA_ILi32EEEEEENS_10tfloat32_tENS5_IJlSC_lEEESJ_SK_NS4_8TiledMMAINS4_8MMA_AtomIJNS4_23SM100_MMA_TF32_2x1SM_SSISJ_SJ_fLi256ELi64ELNS4_4UMMA5MajorE0ELSP_0ELNSO_7ScaleInE0ELSQ_0EEEEEENS4_6LayoutINS5_IJSC_SC_SC_EEENS5_IJNSA_ILi0EEESV_SV_EEEEENS5_IJNS4_10UnderscoreESY_SY_EEEEENS4_18SM100_TMA_2SM_LOADENS4_14ComposedLayoutINS4_7SwizzleILi3ELi4ELi3EEENS4_18smem_ptr_flag_bitsILi32EEENST_INS5_IJNSA_ILi8EEESH_EEENS5_IJSH_SC_EEEEEEEvNS4_8identityES11_S1B_vS1C_EENS_8epilogue10collective18CollectiveEpilogueINS1E_23Sm100TmaWarpSpecializedILi4ELi2ELi16ELb1ELb0EEEJNS5_IJNSA_ILi128EEESG_SH_EEENS5_IJNST_IS1J_SC_EENST_INSA_ILi16EEESC_EEEEESJ_SK_SJ_SK_NS1E_6fusion15FusionCallbacksIS1I_NS1P_17LinearCombinationISJ_fSJ_fLNS_15FloatRoundStyleE2EEES1K_S1O_JEEENS4_5SM1004TMEM4LOAD26SM100_TMEM_LOAD_32dp32b16xENS4_13SM90_TMA_LOADENS12_INS13_ILi2ELi4ELi3EEES16_NST_INS5_IJS17_S1M_EEENS5_IJS1M_SC_EEEEEEENS4_39AutoVectorizingCopyWithAssumedAlignmentILi128EEENS4_14SM90_TMA_STOREES24_S26_S26_EEEvvEEEEvNT_6ParamsE --------------------------
	.section	.nv.constant0._ZN7cutlass13device_kernelINS_4gemm6kernel13GemmUniversalIN4cute5tupleIJiiiiEEENS1_10collective13CollectiveMmaINS1_35MainloopSm100TmaUmmaWarpSpecializedILi9ELi2ELi4ENS5_IJNS4_1CILi2EEENSA_ILi1EEESC_EEEEENS5_IJNSA_ILi256EEENSA_ILi64EEENSA_ILi32EEEEEENS_10tfloat32_tENS5_IJlSC_lEEESJ_SK_NS4_8TiledMMAINS4_8MMA_AtomIJNS4_23SM100_MMA_TF32_2x1SM_SSISJ_SJ_fLi256ELi64ELNS4_4UMMA5MajorE0ELSP_0ELNSO_7ScaleInE0ELSQ_0EEEEEENS4_6LayoutINS5_IJSC_SC_SC_EEENS5_IJNSA_ILi0EEESV_SV_EEEEENS5_IJNS4_10UnderscoreESY_SY_EEEEENS4_18SM100_TMA_2SM_LOADENS4_14ComposedLayoutINS4_7SwizzleILi3ELi4ELi3EEENS4_18smem_ptr_flag_bitsILi32EEENST_INS5_IJNSA_ILi8EEESH_EEENS5_IJSH_SC_EEEEEEEvNS4_8identityES11_S1B_vS1C_EENS_8epilogue10collective18CollectiveEpilogueINS1E_23Sm100TmaWarpSpecializedILi4ELi2ELi16ELb1ELb0EEEJNS5_IJNSA_ILi128EEESG_SH_EEENS5_IJNST_IS1J_SC_EENST_INSA_ILi16EEESC_EEEEESJ_SK_SJ_SK_NS1E_6fusion15FusionCallbacksIS1I_NS1P_17LinearCombinationISJ_fSJ_fLNS_15FloatRoundStyleE2EEES1K_S1O_JEEENS4_5SM1004TMEM4LOAD26SM100_TMEM_LOAD_32dp32b16xENS4_13SM90_TMA_LOADENS12_INS13_ILi2ELi4ELi3EEES16_NST_INS5_IJS17_S1M_EEENS5_IJS1M_SC_EEEEEEENS4_39AutoVectorizingCopyWithAssumedAlignmentILi128EEENS4_14SM90_TMA_STOREES24_S26_S26_EEEvvEEEEvNT_6ParamsE,"a",@progbits
	.sectionflags	@""
	.align	4
.nv.constant0._ZN7cutlass13device_kernelINS_4gemm6kernel13GemmUniversalIN4cute5tupleIJiiiiEEENS1_10collective13CollectiveMmaINS1_35MainloopSm100TmaUmmaWarpSpecializedILi9ELi2ELi4ENS5_IJNS4_1CILi2EEENSA_ILi1EEESC_EEEEENS5_IJNSA_ILi256EEENSA_ILi64EEENSA_ILi32EEEEEENS_10tfloat32_tENS5_IJlSC_lEEESJ_SK_NS4_8TiledMMAINS4_8MMA_AtomIJNS4_23SM100_MMA_TF32_2x1SM_SSISJ_SJ_fLi256ELi64ELNS4_4UMMA5MajorE0ELSP_0ELNSO_7ScaleInE0ELSQ_0EEEEEENS4_6LayoutINS5_IJSC_SC_SC_EEENS5_IJNSA_ILi0EEESV_SV_EEEEENS5_IJNS4_10UnderscoreESY_SY_EEEEENS4_18SM100_TMA_2SM_LOADENS4_14ComposedLayoutINS4_7SwizzleILi3ELi4ELi3EEENS4_18smem_ptr_flag_bitsILi32EEENST_INS5_IJNSA_ILi8EEESH_EEENS5_IJSH_SC_EEEEEEEvNS4_8identityES11_S1B_vS1C_EENS_8epilogue10collective18CollectiveEpilogueINS1E_23Sm100TmaWarpSpecializedILi4ELi2ELi16ELb1ELb0EEEJNS5_IJNSA_ILi128EEESG_SH_EEENS5_IJNST_IS1J_SC_EENST_INSA_ILi16EEESC_EEEEESJ_SK_SJ_SK_NS1E_6fusion15FusionCallbacksIS1I_NS1P_17LinearCombinationISJ_fSJ_fLNS_15FloatRoundStyleE2EEES1K_S1O_JEEENS4_5SM1004TMEM4LOAD26SM100_TMEM_LOAD_32dp32b16xENS4_13SM90_TMA_LOADENS12_INS13_ILi2ELi4ELi3EEES16_NST_INS5_IJS17_S1M_EEENS5_IJS1M_SC_EEEEEEENS4_39AutoVectorizingCopyWithAssumedAlignmentILi128EEENS4_14SM90_TMA_STOREES24_S26_S26_EEEvvEEEEvNT_6ParamsE:
	.zero		2944


//--------------------- SYMBOLS --------------------------

	.type		.nv.reservedSmem.offset0,@object
	.size		.nv.reservedSmem.offset0,0x4
	.type		.nv.reservedSmem.cap,@object
	.size		.nv.reservedSmem.cap,0x4
	.type		__assertfail,@function
